	.target	sm_100a

	.elftype	@"ET_EXEC"


//--------------------- .note.nv.tkinfo           --------------------------
	.section	.note.nv.tkinfo,"",@"SHT_NOTE"
	.sectionflags	@"SHF_NOTE_NV_TKINFO"
	.tkinfo
        /*0018*/ 	.word	0x00000002
        /*0030*/ 	.string	""
        /*0030*/ 	.string	"ptxas"
        /*0030*/ 	.string	"Cuda compilation tools, release 13.0, V13.0.88"
        /*0030*/ 	.string	"Build cuda_13.0.r13.0/compiler.36424714_0"
        /*0030*/ 	.string	"-arch sm_100a -m 64 "



//--------------------- .note.nv.cuinfo           --------------------------
	.section	.note.nv.cuinfo,"",@"SHT_NOTE"
	.sectionflags	@"SHF_NOTE_NV_CUINFO"
        /*0018*/ 	.short	0x0002
        /*001a*/ 	.short	0x0064
        /*001c*/ 	.short	0x0082
	.zero		2


//--------------------- .nv.info                  --------------------------
	.section	.nv.info,"",@"SHT_CUDA_INFO"
	.align	4


	//----- nvinfo : EIATTR_REGCOUNT
	.align		4
        /*0000*/ 	.byte	0x04, 0x2f
        /*0002*/ 	.short	(.L_19 - .L_18)
	.align		4
.L_18:
        /*0004*/ 	.word	index@(_ZN7cutlass13device_kernelINS_4gemm6kernel13GemmUniversalIN4cute5tupleIJiiiiEEENS1_10collective13CollectiveMmaINS1_35MainloopSm100TmaUmmaWarpSpecializedILi6ELi2ELi4ENS5_IJNS4_1CILi1EEESB_SB_EEEEENS5_IJNSA_ILi64EEESE_SE_EEEfNS5_IJlSB_lEEEfSG_NS4_8TiledMMAINS4_8MMA_AtomIJNS4_17SM100_MMA_TF32_SSINS_10tfloat32_tESK_fLi64ELi64ELNS4_4UMMA5MajorE0ELSM_0ELNSL_7ScaleInE0ELSN_0EEEEEENS4_6LayoutISC_NS5_IJNSA_ILi0EEESR_SR_EEEEENS5_IJNS4_10UnderscoreESU_SU_EEEEENS4_13SM90_TMA_LOADENS4_14ComposedLayoutINS4_7SwizzleILi3ELi4ELi3EEENS4_18smem_ptr_flag_bitsILi32EEENSQ_INS5_IJNSA_ILi8EEENSA_ILi32EEEEEENS5_IJS14_SB_EEEEEEEvNS4_8identityESX_S18_vS19_EENS_8epilogue10collective18CollectiveEpilogueINS1B_23Sm100TmaWarpSpecializedILi3ELi2ELi16ELb1ELb0EEEJSF_NS5_IJNSQ_ISE_SB_EENSQ_IS14_SB_EEEEEfSG_fSG_NS1B_6fusion15FusionCallbacksIS1F_NS1J_17LinearCombinationIffffLNS_15FloatRoundStyleE2EEESF_S1I_JEEENS4_5SM1004TMEM4LOAD26SM100_TMEM_LOAD_16dp128b8xESX_S18_NS4_17SM75_U32x4_LDSM_NENS4_14SM90_TMA_STOREES18_NS4_17SM90_U32x4_STSM_NENS4_39AutoVectorizingCopyWithAssumedAlignmentILi128EEEEEEvvEEEEvNT_6ParamsE)
        /*0008*/ 	.word	0x00000059


	//----- nvinfo : EIATTR_FRAME_SIZE
	.align		4
.L_19:
        /*000c*/ 	.byte	0x04, 0x11
        /*000e*/ 	.short	(.L_21 - .L_20)
	.align		4
.L_20:
        /*0010*/ 	.word	index@($__internal_2_$__cuda_sm10x_tcgen05_guardrail_trap_unallocated_columns_being_dealloced)
        /*0014*/ 	.word	0x00000000


	//----- nvinfo : EIATTR_FRAME_SIZE
	.align		4
.L_21:
        /*0018*/ 	.byte	0x04, 0x11
        /*001a*/ 	.short	(.L_23 - .L_22)
	.align		4
.L_22:
        /*001c*/ 	.word	index@($__internal_1_$__cuda_sm10x_tcgen05_guardrail_trap_phase_invalid_during_alloc)
        /*0020*/ 	.word	0x00000000


	//----- nvinfo : EIATTR_FRAME_SIZE
	.align		4
.L_23:
        /*0024*/ 	.byte	0x04, 0x11
        /*0026*/ 	.short	(.L_25 - .L_24)
	.align		4
.L_24:
        /*0028*/ 	.word	index@($__internal_0_$__cuda_sm10x_tcgen05_guardrail_trap_col_being_dealloced_not_returned_by_alloc)
        /*002c*/ 	.word	0x00000000


	//----- nvinfo : EIATTR_FRAME_SIZE
	.align		4
.L_25:
        /*0030*/ 	.byte	0x04, 0x11
        /*0032*/ 	.short	(.L_27 - .L_26)
	.align		4
.L_26:
        /*0034*/ 	.word	index@(_ZN7cutlass13device_kernelINS_4gemm6kernel13GemmUniversalIN4cute5tupleIJiiiiEEENS1_10collective13CollectiveMmaINS1_35MainloopSm100TmaUmmaWarpSpecializedILi6ELi2ELi4ENS5_IJNS4_1CILi1EEESB_SB_EEEEENS5_IJNSA_ILi64EEESE_SE_EEEfNS5_IJlSB_lEEEfSG_NS4_8TiledMMAINS4_8MMA_AtomIJNS4_17SM100_MMA_TF32_SSINS_10tfloat32_tESK_fLi64ELi64ELNS4_4UMMA5MajorE0ELSM_0ELNSL_7ScaleInE0ELSN_0EEEEEENS4_6LayoutISC_NS5_IJNSA_ILi0EEESR_SR_EEEEENS5_IJNS4_10UnderscoreESU_SU_EEEEENS4_13SM90_TMA_LOADENS4_14ComposedLayoutINS4_7SwizzleILi3ELi4ELi3EEENS4_18smem_ptr_flag_bitsILi32EEENSQ_INS5_IJNSA_ILi8EEENSA_ILi32EEEEEENS5_IJS14_SB_EEEEEEEvNS4_8identityESX_S18_vS19_EENS_8epilogue10collective18CollectiveEpilogueINS1B_23Sm100TmaWarpSpecializedILi3ELi2ELi16ELb1ELb0EEEJSF_NS5_IJNSQ_ISE_SB_EENSQ_IS14_SB_EEEEEfSG_fSG_NS1B_6fusion15FusionCallbacksIS1F_NS1J_17LinearCombinationIffffLNS_15FloatRoundStyleE2EEESF_S1I_JEEENS4_5SM1004TMEM4LOAD26SM100_TMEM_LOAD_16dp128b8xESX_S18_NS4_17SM75_U32x4_LDSM_NENS4_14SM90_TMA_STOREES18_NS4_17SM90_U32x4_STSM_NENS4_39AutoVectorizingCopyWithAssumedAlignmentILi128EEEEEEvvEEEEvNT_6ParamsE)
        /*0038*/ 	.word	0x00000000


	//----- nvinfo : EIATTR_MIN_STACK_SIZE
	.align		4
.L_27:
        /*003c*/ 	.byte	0x04, 0x12
        /*003e*/ 	.short	(.L_29 - .L_28)
	.align		4
.L_28:
        /*0040*/ 	.word	index@(_ZN7cutlass13device_kernelINS_4gemm6kernel13GemmUniversalIN4cute5tupleIJiiiiEEENS1_10collective13CollectiveMmaINS1_35MainloopSm100TmaUmmaWarpSpecializedILi6ELi2ELi4ENS5_IJNS4_1CILi1EEESB_SB_EEEEENS5_IJNSA_ILi64EEESE_SE_EEEfNS5_IJlSB_lEEEfSG_NS4_8TiledMMAINS4_8MMA_AtomIJNS4_17SM100_MMA_TF32_SSINS_10tfloat32_tESK_fLi64ELi64ELNS4_4UMMA5MajorE0ELSM_0ELNSL_7ScaleInE0ELSN_0EEEEEENS4_6LayoutISC_NS5_IJNSA_ILi0EEESR_SR_EEEEENS5_IJNS4_10UnderscoreESU_SU_EEEEENS4_13SM90_TMA_LOADENS4_14ComposedLayoutINS4_7SwizzleILi3ELi4ELi3EEENS4_18smem_ptr_flag_bitsILi32EEENSQ_INS5_IJNSA_ILi8EEENSA_ILi32EEEEEENS5_IJS14_SB_EEEEEEEvNS4_8identityESX_S18_vS19_EENS_8epilogue10collective18CollectiveEpilogueINS1B_23Sm100TmaWarpSpecializedILi3ELi2ELi16ELb1ELb0EEEJSF_NS5_IJNSQ_ISE_SB_EENSQ_IS14_SB_EEEEEfSG_fSG_NS1B_6fusion15FusionCallbacksIS1F_NS1J_17LinearCombinationIffffLNS_15FloatRoundStyleE2EEESF_S1I_JEEENS4_5SM1004TMEM4LOAD26SM100_TMEM_LOAD_16dp128b8xESX_S18_NS4_17SM75_U32x4_LDSM_NENS4_14SM90_TMA_STOREES18_NS4_17SM90_U32x4_STSM_NENS4_39AutoVectorizingCopyWithAssumedAlignmentILi128EEEEEEvvEEEEvNT_6ParamsE)
        /*0044*/ 	.word	0x00000000
.L_29:


//--------------------- .nv.compat                --------------------------
	.section	.nv.compat,"",@"SHT_CUDA_COMPAT_INFO"
	.align	4
        /*0000*/ 	.byte	0x02, 0x09, 0x01, 0x00, 0x02, 0x02, 0x02, 0x00, 0x02, 0x05, 0x05, 0x00, 0x03, 0x07, 0x01, 0x01
        /*0010*/ 	.byte	0x02, 0x03, 0x01, 0x00, 0x02, 0x06, 0x01, 0x00, 0x04, 0x0b, 0x08, 0x00, 0x09, 0x00, 0x00, 0x00
        /*0020*/ 	.byte	0x00, 0x00, 0x00, 0x00


//--------------------- .nv.info._ZN7cutlass13device_kernelINS_4gemm6kernel13GemmUniversalIN4cute5tupleIJiiiiEEENS1_10collective13CollectiveMmaINS1_35MainloopSm100TmaUmmaWarpSpecializedILi6ELi2ELi4ENS5_IJNS4_1CILi1EEESB_SB_EEEEENS5_IJNSA_ILi64EEESE_SE_EEEfNS5_IJlSB_lEEEfSG_NS4_8TiledMMAINS4_8MMA_AtomIJNS4_17SM100_MMA_TF32_SSINS_10tfloat32_tESK_fLi64ELi64ELNS4_4UMMA5MajorE0ELSM_0ELNSL_7ScaleInE0ELSN_0EEEEEENS4_6LayoutISC_NS5_IJNSA_ILi0EEESR_SR_EEEEENS5_IJNS4_10UnderscoreESU_SU_EEEEENS4_13SM90_TMA_LOADENS4_14ComposedLayoutINS4_7SwizzleILi3ELi4ELi3EEENS4_18smem_ptr_flag_bitsILi32EEENSQ_INS5_IJNSA_ILi8EEENSA_ILi32EEEEEENS5_IJS14_SB_EEEEEEEvNS4_8identityESX_S18_vS19_EENS_8epilogue10collective18CollectiveEpilogueINS1B_23Sm100TmaWarpSpecializedILi3ELi2ELi16ELb1ELb0EEEJSF_NS5_IJNSQ_ISE_SB_EENSQ_IS14_SB_EEEEEfSG_fSG_NS1B_6fusion15FusionCallbacksIS1F_NS1J_17LinearCombinationIffffLNS_15FloatRoundStyleE2EEESF_S1I_JEEENS4_5SM1004TMEM4LOAD26SM100_TMEM_LOAD_16dp128b8xESX_S18_NS4_17SM75_U32x4_LDSM_NENS4_14SM90_TMA_STOREES18_NS4_17SM90_U32x4_STSM_NENS4_39AutoVectorizingCopyWithAssumedAlignmentILi128EEEEEEvvEEEEvNT_6ParamsE --------------------------
	.section	.nv.info._ZN7cutlass13device_kernelINS_4gemm6kernel13GemmUniversalIN4cute5tupleIJiiiiEEENS1_10collective13CollectiveMmaINS1_35MainloopSm100TmaUmmaWarpSpecializedILi6ELi2ELi4ENS5_IJNS4_1CILi1EEESB_SB_EEEEENS5_IJNSA_ILi64EEESE_SE_EEEfNS5_IJlSB_lEEEfSG_NS4_8TiledMMAINS4_8MMA_AtomIJNS4_17SM100_MMA_TF32_SSINS_10tfloat32_tESK_fLi64ELi64ELNS4_4UMMA5MajorE0ELSM_0ELNSL_7ScaleInE0ELSN_0EEEEEENS4_6LayoutISC_NS5_IJNSA_ILi0EEESR_SR_EEEEENS5_IJNS4_10UnderscoreESU_SU_EEEEENS4_13SM90_TMA_LOADENS4_14ComposedLayoutINS4_7SwizzleILi3ELi4ELi3EEENS4_18smem_ptr_flag_bitsILi32EEENSQ_INS5_IJNSA_ILi8EEENSA_ILi32EEEEEENS5_IJS14_SB_EEEEEEEvNS4_8identityESX_S18_vS19_EENS_8epilogue10collective18CollectiveEpilogueINS1B_23Sm100TmaWarpSpecializedILi3ELi2ELi16ELb1ELb0EEEJSF_NS5_IJNSQ_ISE_SB_EENSQ_IS14_SB_EEEEEfSG_fSG_NS1B_6fusion15FusionCallbacksIS1F_NS1J_17LinearCombinationIffffLNS_15FloatRoundStyleE2EEESF_S1I_JEEENS4_5SM1004TMEM4LOAD26SM100_TMEM_LOAD_16dp128b8xESX_S18_NS4_17SM75_U32x4_LDSM_NENS4_14SM90_TMA_STOREES18_NS4_17SM90_U32x4_STSM_NENS4_39AutoVectorizingCopyWithAssumedAlignmentILi128EEEEEEvvEEEEvNT_6ParamsE,"",@"SHT_CUDA_INFO"
	.sectionflags	@""
	.align	4


	//----- nvinfo : EIATTR_CUDA_API_VERSION
	.align		4
        /*0000*/ 	.byte	0x04, 0x37
        /*0002*/ 	.short	(.L_31 - .L_30)
.L_30:
        /*0004*/ 	.word	0x00000082


	//----- nvinfo : EIATTR_KPARAM_INFO
	.align		4
.L_31:
        /*0008*/ 	.byte	0x04, 0x17
        /*000a*/ 	.short	(.L_33 - .L_32)
.L_32:
        /*000c*/ 	.word	0x00000000
        /*0010*/ 	.short	0x0000
        /*0012*/ 	.short	0x0000
        /*0014*/ 	.byte	0x00, 0xf0, 0x01, 0x20


	//----- nvinfo : EIATTR_AT_ENTRY_FRAGMENTS
	.align		4
.L_33:
        /*0018*/ 	.byte	0x04, 0x4f
        /*001a*/ 	.short	(.L_35 - .L_34)


	//   ....[0]....
.L_34:
        /*001c*/ 	.word	0x00000006


	//----- nvinfo : EIATTR_RESERVED_SMEM_USED
	.align		4
.L_35:
        /*0020*/ 	.byte	0x01, 0x41
	.zero		2


	//----- nvinfo : EIATTR_SPARSE_MMA_MASK
	.align		4
        /*0024*/ 	.byte	0x03, 0x50
        /*0026*/ 	.short	0x0000


	//----- nvinfo : EIATTR_TCGEN05_1CTA_USED
	.align		4
        /*0028*/ 	.byte	0x01, 0x51
	.zero		2


	//----- nvinfo : EIATTR_MAXREG_COUNT
	.align		4
        /*002c*/ 	.byte	0x03, 0x1b
        /*002e*/ 	.short	0x00ff


	//----- nvinfo : EIATTR_NUM_BARRIERS
	.align		4
        /*0030*/ 	.byte	0x02, 0x4c
        /*0032*/ 	.byte	0x07
	.zero		1


	//----- nvinfo : EIATTR_EXTERNS
	.align		4
        /*0034*/ 	.byte	0x04, 0x0f
        /*0036*/ 	.short	(.L_37 - .L_36)


	//   ....[0]....
	.align		4
.L_36:
        /*0038*/ 	.word	index@(__assertfail)


	//----- nvinfo : EIATTR_MERCURY_ISA_VERSION
	.align		4
.L_37:
        /*003c*/ 	.byte	0x03, 0x5f
        /*003e*/ 	.short	0x0101


	//----- nvinfo : EIATTR_INT_WARP_WIDE_INSTR_OFFSETS
	.align		4
        /*0040*/ 	.byte	0x04, 0x31
        /*0042*/ 	.short	(.L_39 - .L_38)


	//   ....[0]....
.L_38:
        /*0044*/ 	.word	0x00001f40


	//   ....[1]....
        /*0048*/ 	.word	0x00003cc0


	//   ....[2]....
        /*004c*/ 	.word	0x00003cf0


	//   ....[3]....
        /*0050*/ 	.word	0x00003d40


	//   ....[4]....
        /*0054*/ 	.word	0x00004620


	//   ....[5]....
        /*0058*/ 	.word	0x00004640


	//   ....[6]....
        /*005c*/ 	.word	0x00004910


	//   ....[7]....
        /*0060*/ 	.word	0x00004a40


	//----- nvinfo : EIATTR_COOP_GROUP_MASK_REGIDS
	.align		4
.L_39:
        /*0064*/ 	.byte	0x04, 0x29
        /*0066*/ 	.short	(.L_41 - .L_40)


	//   ....[0]....
.L_40:
        /*0068*/ 	.word	0xffffffff


	//   ....[1]....
        /*006c*/ 	.word	0xffffffff


	//   ....[2]....
        /*0070*/ 	.word	0xffffffff


	//   ....[3]....
        /*0074*/ 	.word	0xffffffff


	//   ....[4]....
        /*0078*/ 	.word	0xffffffff


	//   ....[5]....
        /*007c*/ 	.word	0xffffffff


	//   ....[6]....
        /*0080*/ 	.word	0xffffffff


	//   ....[7]....
        /*0084*/ 	.word	0xffffffff


	//   ....[8]....
        /*0088*/ 	.word	0xffffffff


	//   ....[9]....
        /*008c*/ 	.word	0xffffffff


	//   ....[10]....
        /*0090*/ 	.word	0xffffffff


	//   ....[11]....
        /*0094*/ 	.word	0xffffffff


	//   ....[12]....
        /*0098*/ 	.word	0xffffffff


	//----- nvinfo : EIATTR_COOP_GROUP_INSTR_OFFSETS
	.align		4
.L_41:
        /*009c*/ 	.byte	0x04, 0x28
        /*009e*/ 	.short	(.L_43 - .L_42)


	//   ....[0]....
.L_42:
        /*00a0*/ 	.word	0x00000090


	//   ....[1]....
        /*00a4*/ 	.word	0x000004d0


	//   ....[2]....
        /*00a8*/ 	.word	0x00000680


	//   ....[3]....
        /*00ac*/ 	.word	0x00000800


	//   ....[4]....
        /*00b0*/ 	.word	0x00000900


	//   ....[5]....
        /*00b4*/ 	.word	0x00000a70


	//   ....[6]....
        /*00b8*/ 	.word	0x00000c10


	//   ....[7]....
        /*00bc*/ 	.word	0x00001e20


	//   ....[8]....
        /*00c0*/ 	.word	0x00002d20


	//   ....[9]....
        /*00c4*/ 	.word	0x00002f30


	//   ....[10]....
        /*00c8*/ 	.word	0x00002f60


	//   ....[11]....
        /*00cc*/ 	.word	0x00003bb0


	//   ....[12]....
        /*00d0*/ 	.word	0x00003de0


	//----- nvinfo : EIATTR_VRC_CTA_INIT_COUNT
	.align		4
.L_43:
        /*00d4*/ 	.byte	0x02, 0x4a
        /*00d6*/ 	.byte	0x80
	.zero		1


	//----- nvinfo : EIATTR_SYSCALL_OFFSETS
	.align		4
        /*00d8*/ 	.byte	0x04, 0x46
        /*00da*/ 	.short	(.L_45 - .L_44)


	//   ....[0]....
.L_44:
        /*00dc*/ 	.word	0x00005630


	//   ....[1]....
        /*00e0*/ 	.word	0x00005720


	//   ....[2]....
        /*00e4*/ 	.word	0x00005fe0


	//   ....[3]....
        /*00e8*/ 	.word	0x00006830


	//----- nvinfo : EIATTR_MBARRIER_INSTR_OFFSETS
	.align		4
.L_45:
        /*00ec*/ 	.byte	0x04, 0x39
        /*00ee*/ 	.short	(.L_47 - .L_46)


	//   ....[0]....
.L_46:
        /*00f0*/ 	.word	0x000005b0
        /*00f4*/ 	.word	0x000000ff
        /*00f8*/ 	.word	0x00000000
        /*00fc*/ 	.short	0x0100
        /*00fe*/ 	.byte	0x05
	.zero		1


	//   ....[1]....
        /*0100*/ 	.word	0x000005c0
        /*0104*/ 	.word	0x000000ff
        /*0108*/ 	.word	0x00000030
        /*010c*/ 	.short	0x0100
        /*010e*/ 	.byte	0x05
	.zero		1


	//   ....[2]....
        /*0110*/ 	.word	0x000005d0
        /*0114*/ 	.word	0x000000ff
        /*0118*/ 	.word	0x00000008
        /*011c*/ 	.short	0x0100
        /*011e*/ 	.byte	0x05
	.zero		1


	//   ....[3]....
        /*0120*/ 	.word	0x000005e0
        /*0124*/ 	.word	0x000000ff
        /*0128*/ 	.word	0x00000038
        /*012c*/ 	.short	0x0100
        /*012e*/ 	.byte	0x05
	.zero		1


	//   ....[4]....
        /*0130*/ 	.word	0x000005f0
        /*0134*/ 	.word	0x000000ff
        /*0138*/ 	.word	0x00000010
        /*013c*/ 	.short	0x0100
        /*013e*/ 	.byte	0x05
	.zero		1


	//   ....[5]....
        /*0140*/ 	.word	0x00000600
        /*0144*/ 	.word	0x000000ff
        /*0148*/ 	.word	0x00000040
        /*014c*/ 	.short	0x0100
        /*014e*/ 	.byte	0x05
	.zero		1


	//   ....[6]....
        /*0150*/ 	.word	0x00000610
        /*0154*/ 	.word	0x000000ff
        /*0158*/ 	.word	0x00000018
        /*015c*/ 	.short	0x0100
        /*015e*/ 	.byte	0x05
	.zero		1


	//   ....[7]....
        /*0160*/ 	.word	0x00000620
        /*0164*/ 	.word	0x000000ff
        /*0168*/ 	.word	0x00000048
        /*016c*/ 	.short	0x0100
        /*016e*/ 	.byte	0x05
	.zero		1


	//   ....[8]....
        /*0170*/ 	.word	0x00000630
        /*0174*/ 	.word	0x000000ff
        /*0178*/ 	.word	0x00000020
        /*017c*/ 	.short	0x0100
        /*017e*/ 	.byte	0x05
	.zero		1


	//   ....[9]....
        /*0180*/ 	.word	0x00000640
        /*0184*/ 	.word	0x000000ff
        /*0188*/ 	.word	0x00000050
        /*018c*/ 	.short	0x0100
        /*018e*/ 	.byte	0x05
	.zero		1


	//   ....[10]....
        /*0190*/ 	.word	0x00000650
        /*0194*/ 	.word	0x000000ff
        /*0198*/ 	.word	0x00000028
        /*019c*/ 	.short	0x0100
        /*019e*/ 	.byte	0x05
	.zero		1


	//   ....[11]....
        /*01a0*/ 	.word	0x00000660
        /*01a4*/ 	.word	0x000000ff
        /*01a8*/ 	.word	0x00000058
        /*01ac*/ 	.short	0x0100
        /*01ae*/ 	.byte	0x05
	.zero		1


	//   ....[12]....
        /*01b0*/ 	.word	0x00000790
        /*01b4*/ 	.word	0x000000ff
        /*01b8*/ 	.word	0x00000060
        /*01bc*/ 	.short	0x0100
        /*01be*/ 	.byte	0x07
	.zero		1


	//   ....[13]....
        /*01c0*/ 	.word	0x000007a0
        /*01c4*/ 	.word	0x000000ff
        /*01c8*/ 	.word	0x00000078
        /*01cc*/ 	.short	0x0100
        /*01ce*/ 	.byte	0x07
	.zero		1


	//   ....[14]....
        /*01d0*/ 	.word	0x000007b0
        /*01d4*/ 	.word	0x000000ff
        /*01d8*/ 	.word	0x00000068
        /*01dc*/ 	.short	0x0100
        /*01de*/ 	.byte	0x07
	.zero		1


	//   ....[15]....
        /*01e0*/ 	.word	0x000007c0
        /*01e4*/ 	.word	0x000000ff
        /*01e8*/ 	.word	0x00000080
        /*01ec*/ 	.short	0x0100
        /*01ee*/ 	.byte	0x07
	.zero		1


	//   ....[16]....
        /*01f0*/ 	.word	0x000007d0
        /*01f4*/ 	.word	0x000000ff
        /*01f8*/ 	.word	0x00000070
        /*01fc*/ 	.short	0x0100
        /*01fe*/ 	.byte	0x07
	.zero		1


	//   ....[17]....
        /*0200*/ 	.word	0x000007e0
        /*0204*/ 	.word	0x000000ff
        /*0208*/ 	.word	0x00000088
        /*020c*/ 	.short	0x0100
        /*020e*/ 	.byte	0x07
	.zero		1


	//   ....[18]....
        /*0210*/ 	.word	0x000008d0
        /*0214*/ 	.word	0x000000ff
        /*0218*/ 	.word	0x00000090
        /*021c*/ 	.short	0x0100
        /*021e*/ 	.byte	0x05
	.zero		1


	//   ....[19]....
        /*0220*/ 	.word	0x000008e0
        /*0224*/ 	.word	0x000000ff
        /*0228*/ 	.word	0x00000098
        /*022c*/ 	.short	0x0100
        /*022e*/ 	.byte	0x05
	.zero		1


	//   ....[20]....
        /*0230*/ 	.word	0x00000a20
        /*0234*/ 	.word	0x000000ff
        /*0238*/ 	.word	0x000000a0
        /*023c*/ 	.short	0x0100
        /*023e*/ 	.byte	0x05
	.zero		1


	//   ....[21]....
        /*0240*/ 	.word	0x00000a30
        /*0244*/ 	.word	0x000000ff
        /*0248*/ 	.word	0x000000b0
        /*024c*/ 	.short	0x0100
        /*024e*/ 	.byte	0x05
	.zero		1


	//   ....[22]....
        /*0250*/ 	.word	0x00000a40
        /*0254*/ 	.word	0x000000ff
        /*0258*/ 	.word	0x000000a8
        /*025c*/ 	.short	0x0100
        /*025e*/ 	.byte	0x05
	.zero		1


	//   ....[23]....
        /*0260*/ 	.word	0x00000a50
        /*0264*/ 	.word	0x000000ff
        /*0268*/ 	.word	0x000000b8
        /*026c*/ 	.short	0x0100
        /*026e*/ 	.byte	0x05
	.zero		1


	//   ....[24]....
        /*0270*/ 	.word	0x00000b80
        /*0274*/ 	.word	0x000000ff
        /*0278*/ 	.word	0x000000c0
        /*027c*/ 	.short	0x0100
        /*027e*/ 	.byte	0x07
	.zero		1


	//   ....[25]....
        /*0280*/ 	.word	0x00000b90
        /*0284*/ 	.word	0x000000ff
        /*0288*/ 	.word	0x000000e0
        /*028c*/ 	.short	0x0100
        /*028e*/ 	.byte	0x07
	.zero		1


	//   ....[26]....
        /*0290*/ 	.word	0x00000ba0
        /*0294*/ 	.word	0x000000ff
        /*0298*/ 	.word	0x000000c8
        /*029c*/ 	.short	0x0100
        /*029e*/ 	.byte	0x07
	.zero		1


	//   ....[27]....
        /*02a0*/ 	.word	0x00000bb0
        /*02a4*/ 	.word	0x000000ff
        /*02a8*/ 	.word	0x000000e8
        /*02ac*/ 	.short	0x0100
        /*02ae*/ 	.byte	0x07
	.zero		1


	//   ....[28]....
        /*02b0*/ 	.word	0x00000bc0
        /*02b4*/ 	.word	0x000000ff
        /*02b8*/ 	.word	0x000000d0
        /*02bc*/ 	.short	0x0100
        /*02be*/ 	.byte	0x07
	.zero		1


	//   ....[29]....
        /*02c0*/ 	.word	0x00000bd0
        /*02c4*/ 	.word	0x000000ff
        /*02c8*/ 	.word	0x000000f0
        /*02cc*/ 	.short	0x0100
        /*02ce*/ 	.byte	0x07
	.zero		1


	//   ....[30]....
        /*02d0*/ 	.word	0x00000be0
        /*02d4*/ 	.word	0x000000ff
        /*02d8*/ 	.word	0x000000d8
        /*02dc*/ 	.short	0x0100
        /*02de*/ 	.byte	0x07
	.zero		1


	//   ....[31]....
        /*02e0*/ 	.word	0x00000bf0
        /*02e4*/ 	.word	0x000000ff
        /*02e8*/ 	.word	0x000000f8
        /*02ec*/ 	.short	0x0100
        /*02ee*/ 	.byte	0x07
	.zero		1


	//   ....[32]....
        /*02f0*/ 	.word	0x00000ce0
        /*02f4*/ 	.word	0x000000ff
        /*02f8*/ 	.word	0x00000100
        /*02fc*/ 	.short	0x0100
        /*02fe*/ 	.byte	0x05
	.zero		1


	//   ....[33]....
        /*0300*/ 	.word	0x00000cf0
        /*0304*/ 	.word	0x000000ff
        /*0308*/ 	.word	0x00000110
        /*030c*/ 	.short	0x0100
        /*030e*/ 	.byte	0x05
	.zero		1


	//   ....[34]....
        /*0310*/ 	.word	0x00000d00
        /*0314*/ 	.word	0x000000ff
        /*0318*/ 	.word	0x00000108
        /*031c*/ 	.short	0x0100
        /*031e*/ 	.byte	0x05
	.zero		1


	//   ....[35]....
        /*0320*/ 	.word	0x00000d10
        /*0324*/ 	.word	0x000000ff
        /*0328*/ 	.word	0x00000118
        /*032c*/ 	.short	0x0100
        /*032e*/ 	.byte	0x05
	.zero		1


	//   ....[36]....
        /*0330*/ 	.word	0x000015e0
        /*0334*/ 	.word	0x00000002
        /*0338*/ 	.word	0x00000110
        /*033c*/ 	.short	0x010a
        /*033e*/ 	.byte	0xff
	.zero		1


	//   ....[37]....
        /*0340*/ 	.word	0x00001610
        /*0344*/ 	.word	0x00000002
        /*0348*/ 	.word	0x00000100
        /*034c*/ 	.short	0x0101
        /*034e*/ 	.byte	0xff
	.zero		1


	//   ....[38]....
        /*0350*/ 	.word	0x000016e0
        /*0354*/ 	.word	0x000000ff
        /*0358*/ 	.word	0x00000030
        /*035c*/ 	.short	0x010a
        /*035e*/ 	.byte	0x08
	.zero		1


	//   ....[39]....
        /*0360*/ 	.word	0x00001780
        /*0364*/ 	.word	0x000000ff
        /*0368*/ 	.word	0x00000030
        /*036c*/ 	.short	0x010a
        /*036e*/ 	.byte	0x21
	.zero		1


	//   ....[40]....
        /*0370*/ 	.word	0x000018d0
        /*0374*/ 	.word	0x000000ff
        /*0378*/ 	.word	0x00000030
        /*037c*/ 	.short	0x010a
        /*037e*/ 	.byte	0x08
	.zero		1


	//   ....[41]....
        /*0380*/ 	.word	0x00001a90
        /*0384*/ 	.word	0x000000ff
        /*0388*/ 	.word	0x00000098
        /*038c*/ 	.short	0x0101
        /*038e*/ 	.byte	0x04
	.zero		1


	//   ....[42]....
        /*0390*/ 	.word	0x00001ab0
        /*0394*/ 	.word	0x000000ff
        /*0398*/ 	.word	0x00000030
        /*039c*/ 	.short	0x010a
        /*039e*/ 	.byte	0x08
	.zero		1


	//   ....[43]....
        /*03a0*/ 	.word	0x00001b30
        /*03a4*/ 	.word	0x000000ff
        /*03a8*/ 	.word	0x00000030
        /*03ac*/ 	.short	0x010a
        /*03ae*/ 	.byte	0x21
	.zero		1


	//   ....[44]....
        /*03b0*/ 	.word	0x00001c80
        /*03b4*/ 	.word	0x000000ff
        /*03b8*/ 	.word	0x00000030
        /*03bc*/ 	.short	0x010a
        /*03be*/ 	.byte	0x08
	.zero		1


	//   ....[45]....
        /*03c0*/ 	.word	0x00001e50
        /*03c4*/ 	.word	0x00000002
        /*03c8*/ 	.word	0x000000a0
        /*03cc*/ 	.short	0x010a
        /*03ce*/ 	.byte	0xff
	.zero		1


	//   ....[46]....
        /*03d0*/ 	.word	0x00001f10
        /*03d4*/ 	.word	0x00000002
        /*03d8*/ 	.word	0x00000000
        /*03dc*/ 	.short	0x0101
        /*03de*/ 	.byte	0xff
	.zero		1


	//   ....[47]....
        /*03e0*/ 	.word	0x00002470
        /*03e4*/ 	.word	0x000000ff
        /*03e8*/ 	.word	0x00000000
        /*03ec*/ 	.short	0x010a
        /*03ee*/ 	.byte	0x05
	.zero		1


	//   ....[48]....
        /*03f0*/ 	.word	0x00002500
        /*03f4*/ 	.word	0x000000ff
        /*03f8*/ 	.word	0x00000000
        /*03fc*/ 	.short	0x010a
        /*03fe*/ 	.byte	0x05
	.zero		1


	//   ....[49]....
        /*0400*/ 	.word	0x00002590
        /*0404*/ 	.word	0x000000ff
        /*0408*/ 	.word	0x00000000
        /*040c*/ 	.short	0x010a
        /*040e*/ 	.byte	0x05
	.zero		1


	//   ....[50]....
        /*0410*/ 	.word	0x00002620
        /*0414*/ 	.word	0x000000ff
        /*0418*/ 	.word	0x00000000
        /*041c*/ 	.short	0x010a
        /*041e*/ 	.byte	0x05
	.zero		1


	//   ....[51]....
        /*0420*/ 	.word	0x000026b0
        /*0424*/ 	.word	0x000000ff
        /*0428*/ 	.word	0x00000000
        /*042c*/ 	.short	0x010a
        /*042e*/ 	.byte	0x05
	.zero		1


	//   ....[52]....
        /*0430*/ 	.word	0x00002750
        /*0434*/ 	.word	0x00000000
        /*0438*/ 	.word	0x00000000
        /*043c*/ 	.short	0x010a
        /*043e*/ 	.byte	0xff
	.zero		1


	//   ....[53]....
        /*0440*/ 	.word	0x00002870
        /*0444*/ 	.word	0x00000000
        /*0448*/ 	.word	0x00000100
        /*044c*/ 	.short	0x010a
        /*044e*/ 	.byte	0xff
	.zero		1


	//   ....[54]....
        /*0450*/ 	.word	0x000028e0
        /*0454*/ 	.word	0x00000000
        /*0458*/ 	.word	0x00000000
        /*045c*/ 	.short	0x0101
        /*045e*/ 	.byte	0xff
	.zero		1


	//   ....[55]....
        /*0460*/ 	.word	0x00002900
        /*0464*/ 	.word	0x000000ff
        /*0468*/ 	.word	0x000000b0
        /*046c*/ 	.short	0x010a
        /*046e*/ 	.byte	0x05
	.zero		1


	//   ....[56]....
        /*0470*/ 	.word	0x00002a20
        /*0474*/ 	.word	0x00000000
        /*0478*/ 	.word	0x000000a0
        /*047c*/ 	.short	0x010a
        /*047e*/ 	.byte	0xff
	.zero		1


	//   ....[57]....
        /*0480*/ 	.word	0x00002b20
        /*0484*/ 	.word	0x00000000
        /*0488*/ 	.word	0x00000000
        /*048c*/ 	.short	0x0101
        /*048e*/ 	.byte	0xff
	.zero		1


	//   ....[58]....
        /*0490*/ 	.word	0x00002bb0
        /*0494*/ 	.word	0x000000ff
        /*0498*/ 	.word	0x000000b0
        /*049c*/ 	.short	0x0106
        /*049e*/ 	.byte	0x05
	.zero		1


	//   ....[59]....
        /*04a0*/ 	.word	0x00002bd0
        /*04a4*/ 	.word	0x000000ff
        /*04a8*/ 	.word	0x000000b0
        /*04ac*/ 	.short	0x010a
        /*04ae*/ 	.byte	0x05
	.zero		1


	//   ....[60]....
        /*04b0*/ 	.word	0x00002c60
        /*04b4*/ 	.word	0x000000ff
        /*04b8*/ 	.word	0x000000b0
        /*04bc*/ 	.short	0x0106
        /*04be*/ 	.byte	0x04
	.zero		1


	//   ....[61]....
        /*04c0*/ 	.word	0x00002ca0
        /*04c4*/ 	.word	0x00000000
        /*04c8*/ 	.word	0x000000b0
        /*04cc*/ 	.short	0x010a
        /*04ce*/ 	.byte	0xff
	.zero		1


	//   ....[62]....
        /*04d0*/ 	.word	0x00003260
        /*04d4*/ 	.word	0x00000000
        /*04d8*/ 	.word	0x000000a0
        /*04dc*/ 	.short	0x010a
        /*04de*/ 	.byte	0xff
	.zero		1


	//   ....[63]....
        /*04e0*/ 	.word	0x00003370
        /*04e4*/ 	.word	0x00000003
        /*04e8*/ 	.word	0x00000000
        /*04ec*/ 	.short	0x0101
        /*04ee*/ 	.byte	0xff
	.zero		1


	//   ....[64]....
        /*04f0*/ 	.word	0x00003380
        /*04f4*/ 	.word	0x000000ff
        /*04f8*/ 	.word	0x00000000
        /*04fc*/ 	.short	0x010a
        /*04fe*/ 	.byte	0x07
	.zero		1


	//   ....[65]....
        /*0500*/ 	.word	0x00003400
        /*0504*/ 	.word	0x000000ff
        /*0508*/ 	.word	0x000000e0
        /*050c*/ 	.short	0x010a
        /*050e*/ 	.byte	0x06
	.zero		1


	//   ....[66]....
        /*0510*/ 	.word	0x000034d0
        /*0514*/ 	.word	0x000000ff
        /*0518*/ 	.word	0x00000000
        /*051c*/ 	.short	0x010a
        /*051e*/ 	.byte	0x0b
	.zero		1


	//   ....[67]....
        /*0520*/ 	.word	0x00003600
        /*0524*/ 	.word	0x000000ff
        /*0528*/ 	.word	0x00000000
        /*052c*/ 	.short	0x010a
        /*052e*/ 	.byte	0x22
	.zero		1


	//   ....[68]....
        /*0530*/ 	.word	0x000039e0
        /*0534*/ 	.word	0x000000ff
        /*0538*/ 	.word	0x00000000
        /*053c*/ 	.short	0x010a
        /*053e*/ 	.byte	0x06
	.zero		1


	//   ....[69]....
        /*0540*/ 	.word	0x00003a70
        /*0544*/ 	.word	0x000000ff
        /*0548*/ 	.word	0x00000000
        /*054c*/ 	.short	0x010a
        /*054e*/ 	.byte	0x06
	.zero		1


	//   ....[70]....
        /*0550*/ 	.word	0x00003b00
        /*0554*/ 	.word	0x000000ff
        /*0558*/ 	.word	0x00000000
        /*055c*/ 	.short	0x010a
        /*055e*/ 	.byte	0x06
	.zero		1


	//   ....[71]....
        /*0560*/ 	.word	0x00003b90
        /*0564*/ 	.word	0x000000ff
        /*0568*/ 	.word	0x00000000
        /*056c*/ 	.short	0x010a
        /*056e*/ 	.byte	0x07
	.zero		1


	//   ....[72]....
        /*0570*/ 	.word	0x00003fc0
        /*0574*/ 	.word	0x00000000
        /*0578*/ 	.word	0x000000a0
        /*057c*/ 	.short	0x010a
        /*057e*/ 	.byte	0xff
	.zero		1


	//   ....[73]....
        /*0580*/ 	.word	0x00004080
        /*0584*/ 	.word	0x00000000
        /*0588*/ 	.word	0x00000000
        /*058c*/ 	.short	0x0101
        /*058e*/ 	.byte	0xff
	.zero		1


	//   ....[74]....
        /*0590*/ 	.word	0x000043a0
        /*0594*/ 	.word	0x000000ff
        /*0598*/ 	.word	0x00000098
        /*059c*/ 	.short	0x010a
        /*059e*/ 	.byte	0x07
	.zero		1


	//   ....[75]....
        /*05a0*/ 	.word	0x000045c0
        /*05a4*/ 	.word	0x000000ff
        /*05a8*/ 	.word	0x00000078
        /*05ac*/ 	.short	0x010a
        /*05ae*/ 	.byte	0x0f
	.zero		1


	//   ....[76]....
        /*05b0*/ 	.word	0x000047c0
        /*05b4*/ 	.word	0x000000ff
        /*05b8*/ 	.word	0x00000060
        /*05bc*/ 	.short	0x010b
        /*05be*/ 	.byte	0x0f
	.zero		1


	//   ....[77]....
        /*05c0*/ 	.word	0x00004810
        /*05c4*/ 	.word	0x000000ff
        /*05c8*/ 	.word	0x00000000
        /*05cc*/ 	.short	0x0101
        /*05ce*/ 	.byte	0x10
	.zero		1


	//   ....[78]....
        /*05d0*/ 	.word	0x00004850
        /*05d4*/ 	.word	0x000000ff
        /*05d8*/ 	.word	0x00000078
        /*05dc*/ 	.short	0x010a
        /*05de*/ 	.byte	0x0d
	.zero		1


	//   ....[79]....
        /*05e0*/ 	.word	0x00004a90
        /*05e4*/ 	.word	0x000000ff
        /*05e8*/ 	.word	0x00000060
        /*05ec*/ 	.short	0x010b
        /*05ee*/ 	.byte	0x0d
	.zero		1


	//   ....[80]....
        /*05f0*/ 	.word	0x00004b00
        /*05f4*/ 	.word	0x000000ff
        /*05f8*/ 	.word	0x00000000
        /*05fc*/ 	.short	0x0101
        /*05fe*/ 	.byte	0x0f
	.zero		1


	//   ....[81]....
        /*0600*/ 	.word	0x00004b50
        /*0604*/ 	.word	0x000000ff
        /*0608*/ 	.word	0x00000000
        /*060c*/ 	.short	0x010a
        /*060e*/ 	.byte	0x04
	.zero		1


	//   ....[82]....
        /*0610*/ 	.word	0x00004be0
        /*0614*/ 	.word	0x000000ff
        /*0618*/ 	.word	0x00000000
        /*061c*/ 	.short	0x010a
        /*061e*/ 	.byte	0x04
	.zero		1


	//   ....[83]....
        /*0620*/ 	.word	0x00004c80
        /*0624*/ 	.word	0x00000000
        /*0628*/ 	.word	0x00000000
        /*062c*/ 	.short	0x010a
        /*062e*/ 	.byte	0xff
	.zero		1


	//   ....[84]....
        /*0630*/ 	.word	0x00005000
        /*0634*/ 	.word	0x00000000
        /*0638*/ 	.word	0x000000a0
        /*063c*/ 	.short	0x010a
        /*063e*/ 	.byte	0xff
	.zero		1


	//   ....[85]....
        /*0640*/ 	.word	0x00005110
        /*0644*/ 	.word	0x00000000
        /*0648*/ 	.word	0x00000000
        /*064c*/ 	.short	0x0101
        /*064e*/ 	.byte	0xff
	.zero		1


	//   ....[86]....
        /*0650*/ 	.word	0x00005b60
        /*0654*/ 	.word	0x00000002
        /*0658*/ 	.word	0x00000060
        /*065c*/ 	.short	0x010a
        /*065e*/ 	.byte	0xff
	.zero		1


	//   ....[87]....
        /*0660*/ 	.word	0x00005ba0
        /*0664*/ 	.word	0x00000052
        /*0668*/ 	.word	0x000000c0
        /*066c*/ 	.short	0x010a
        /*066e*/ 	.byte	0xff
	.zero		1


	//   ....[88]....
        /*0670*/ 	.word	0x00005c90
        /*0674*/ 	.word	0x00000002
        /*0678*/ 	.word	0x00000060
        /*067c*/ 	.short	0x010a
        /*067e*/ 	.byte	0xff
	.zero		1


	//   ....[89]....
        /*0680*/ 	.word	0x00005ec0
        /*0684*/ 	.word	0x00000052
        /*0688*/ 	.word	0x000000c0
        /*068c*/ 	.short	0x010a
        /*068e*/ 	.byte	0xff
	.zero		1


	//   ....[90]....
        /*0690*/ 	.word	0x00006550
        /*0694*/ 	.word	0x00000000
        /*0698*/ 	.word	0x00000000
        /*069c*/ 	.short	0x0101
        /*069e*/ 	.byte	0xff
	.zero		1


	//   ....[91]....
        /*06a0*/ 	.word	0x00006560
        /*06a4*/ 	.word	0x00000002
        /*06a8*/ 	.word	0x00000060
        /*06ac*/ 	.short	0x010a
        /*06ae*/ 	.byte	0xff
	.zero		1


	//   ....[92]....
        /*06b0*/ 	.word	0x00006630
        /*06b4*/ 	.word	0x00000002
        /*06b8*/ 	.word	0x00000060
        /*06bc*/ 	.short	0x010a
        /*06be*/ 	.byte	0xff
	.zero		1


	//   ....[93]....
        /*06c0*/ 	.word	0x000068d0
        /*06c4*/ 	.word	0x000000ff
        /*06c8*/ 	.word	0x00000000
        /*06cc*/ 	.short	0x0101
        /*06ce*/ 	.byte	0x05
	.zero		1


	//   ....[94]....
        /*06d0*/ 	.word	0x00006e10
        /*06d4*/ 	.word	0x00000000
        /*06d8*/ 	.word	0x00000000
        /*06dc*/ 	.short	0x0101
        /*06de*/ 	.byte	0xff
	.zero		1


	//   ....[95]....
        /*06e0*/ 	.word	0x00007080
        /*06e4*/ 	.word	0x000000ff
        /*06e8*/ 	.word	0x00000000
        /*06ec*/ 	.short	0x0101
        /*06ee*/ 	.byte	0x04
	.zero		1


	//   ....[96]....
        /*06f0*/ 	.word	0x000070a0
        /*06f4*/ 	.word	0x00000002
        /*06f8*/ 	.word	0x00000110
        /*06fc*/ 	.short	0x010a
        /*06fe*/ 	.byte	0xff
	.zero		1


	//   ....[97]....
        /*0700*/ 	.word	0x00007100
        /*0704*/ 	.word	0x00000002
        /*0708*/ 	.word	0x00000030
        /*070c*/ 	.short	0x010a
        /*070e*/ 	.byte	0xff
	.zero		1


	//   ....[98]....
        /*0710*/ 	.word	0x00007160
        /*0714*/ 	.word	0x00000002
        /*0718*/ 	.word	0x00000030
        /*071c*/ 	.short	0x010a
        /*071e*/ 	.byte	0xff
	.zero		1


	//   ....[99]....
        /*0720*/ 	.word	0x000071b0
        /*0724*/ 	.word	0x00000002
        /*0728*/ 	.word	0x000000a0
        /*072c*/ 	.short	0x010a
        /*072e*/ 	.byte	0xff
	.zero		1


	//   ....[100]....
        /*0730*/ 	.word	0x00007210
        /*0734*/ 	.word	0x00000000
        /*0738*/ 	.word	0x00000000
        /*073c*/ 	.short	0x010a
        /*073e*/ 	.byte	0xff
	.zero		1


	//   ....[101]....
        /*0740*/ 	.word	0x00007270
        /*0744*/ 	.word	0x00000000
        /*0748*/ 	.word	0x00000000
        /*074c*/ 	.short	0x010a
        /*074e*/ 	.byte	0xff
	.zero		1


	//   ....[102]....
        /*0750*/ 	.word	0x000072d0
        /*0754*/ 	.word	0x00000000
        /*0758*/ 	.word	0x00000000
        /*075c*/ 	.short	0x010a
        /*075e*/ 	.byte	0xff
	.zero		1


	//   ....[103]....
        /*0760*/ 	.word	0x00007330
        /*0764*/ 	.word	0x00000000
        /*0768*/ 	.word	0x00000000
        /*076c*/ 	.short	0x010a
        /*076e*/ 	.byte	0xff
	.zero		1


	//   ....[104]....
        /*0770*/ 	.word	0x00007390
        /*0774*/ 	.word	0x00000000
        /*0778*/ 	.word	0x00000000
        /*077c*/ 	.short	0x010a
        /*077e*/ 	.byte	0xff
	.zero		1


	//   ....[105]....
        /*0780*/ 	.word	0x000073e0
        /*0784*/ 	.word	0x00000000
        /*0788*/ 	.word	0x00000100
        /*078c*/ 	.short	0x010a
        /*078e*/ 	.byte	0xff
	.zero		1


	//   ....[106]....
        /*0790*/ 	.word	0x00007440
        /*0794*/ 	.word	0x00000000
        /*0798*/ 	.word	0x000000b0
        /*079c*/ 	.short	0x010a
        /*079e*/ 	.byte	0xff
	.zero		1


	//   ....[107]....
        /*07a0*/ 	.word	0x00007490
        /*07a4*/ 	.word	0x00000000
        /*07a8*/ 	.word	0x000000a0
        /*07ac*/ 	.short	0x010a
        /*07ae*/ 	.byte	0xff
	.zero		1


	//   ....[108]....
        /*07b0*/ 	.word	0x000074f0
        /*07b4*/ 	.word	0x00000000
        /*07b8*/ 	.word	0x000000b0
        /*07bc*/ 	.short	0x010a
        /*07be*/ 	.byte	0xff
	.zero		1


	//   ....[109]....
        /*07c0*/ 	.word	0x00007540
        /*07c4*/ 	.word	0x00000000
        /*07c8*/ 	.word	0x000000a0
        /*07cc*/ 	.short	0x010a
        /*07ce*/ 	.byte	0xff
	.zero		1


	//   ....[110]....
        /*07d0*/ 	.word	0x000075a0
        /*07d4*/ 	.word	0x00000002
        /*07d8*/ 	.word	0x000000e0
        /*07dc*/ 	.short	0x010a
        /*07de*/ 	.byte	0xff
	.zero		1


	//   ....[111]....
        /*07e0*/ 	.word	0x00007600
        /*07e4*/ 	.word	0x00000000
        /*07e8*/ 	.word	0x00000000
        /*07ec*/ 	.short	0x010a
        /*07ee*/ 	.byte	0xff
	.zero		1


	//   ....[112]....
        /*07f0*/ 	.word	0x00007660
        /*07f4*/ 	.word	0x00000000
        /*07f8*/ 	.word	0x00000000
        /*07fc*/ 	.short	0x010a
        /*07fe*/ 	.byte	0xff
	.zero		1


	//   ....[113]....
        /*0800*/ 	.word	0x000076c0
        /*0804*/ 	.word	0x00000000
        /*0808*/ 	.word	0x00000000
        /*080c*/ 	.short	0x010a
        /*080e*/ 	.byte	0xff
	.zero		1


	//   ....[114]....
        /*0810*/ 	.word	0x00007720
        /*0814*/ 	.word	0x00000000
        /*0818*/ 	.word	0x00000000
        /*081c*/ 	.short	0x010a
        /*081e*/ 	.byte	0xff
	.zero		1


	//   ....[115]....
        /*0820*/ 	.word	0x00007780
        /*0824*/ 	.word	0x00000000
        /*0828*/ 	.word	0x00000000
        /*082c*/ 	.short	0x010a
        /*082e*/ 	.byte	0xff
	.zero		1


	//   ....[116]....
        /*0830*/ 	.word	0x000077d0
        /*0834*/ 	.word	0x00000000
        /*0838*/ 	.word	0x000000a0
        /*083c*/ 	.short	0x010a
        /*083e*/ 	.byte	0xff
	.zero		1


	//   ....[117]....
        /*0840*/ 	.word	0x00007830
        /*0844*/ 	.word	0x00000000
        /*0848*/ 	.word	0x00000098
        /*084c*/ 	.short	0x010a
        /*084e*/ 	.byte	0xff
	.zero		1


	//   ....[118]....
        /*0850*/ 	.word	0x00007890
        /*0854*/ 	.word	0x00000000
        /*0858*/ 	.word	0x00000078
        /*085c*/ 	.short	0x010a
        /*085e*/ 	.byte	0xff
	.zero		1


	//   ....[119]....
        /*0860*/ 	.word	0x000078f0
        /*0864*/ 	.word	0x00000000
        /*0868*/ 	.word	0x00000078
        /*086c*/ 	.short	0x010a
        /*086e*/ 	.byte	0xff
	.zero		1


	//   ....[120]....
        /*0870*/ 	.word	0x00007950
        /*0874*/ 	.word	0x00000000
        /*0878*/ 	.word	0x00000000
        /*087c*/ 	.short	0x010a
        /*087e*/ 	.byte	0xff
	.zero		1


	//   ....[121]....
        /*0880*/ 	.word	0x000079b0
        /*0884*/ 	.word	0x00000000
        /*0888*/ 	.word	0x00000000
        /*088c*/ 	.short	0x010a
        /*088e*/ 	.byte	0xff
	.zero		1


	//   ....[122]....
        /*0890*/ 	.word	0x00007a00
        /*0894*/ 	.word	0x00000000
        /*0898*/ 	.word	0x000000a0
        /*089c*/ 	.short	0x010a
        /*089e*/ 	.byte	0xff
	.zero		1


	//   ....[123]....
        /*08a0*/ 	.word	0x00007a50
        /*08a4*/ 	.word	0x00000002
        /*08a8*/ 	.word	0x00000060
        /*08ac*/ 	.short	0x010a
        /*08ae*/ 	.byte	0xff
	.zero		1


	//   ....[124]....
        /*08b0*/ 	.word	0x00007aa0
        /*08b4*/ 	.word	0x00000052
        /*08b8*/ 	.word	0x000000c0
        /*08bc*/ 	.short	0x010a
        /*08be*/ 	.byte	0xff
	.zero		1


	//   ....[125]....
        /*08c0*/ 	.word	0x00007af0
        /*08c4*/ 	.word	0x00000002
        /*08c8*/ 	.word	0x00000060
        /*08cc*/ 	.short	0x010a
        /*08ce*/ 	.byte	0xff
	.zero		1


	//----- nvinfo : EIATTR_NUM_MBARRIERS
	.align		4
.L_47:
        /*08d0*/ 	.byte	0x03, 0x38
        /*08d2*/ 	.short	0x0024


	//----- nvinfo : EIATTR_EXIT_INSTR_OFFSETS
	.align		4
        /*08d4*/ 	.byte	0x04, 0x1c
        /*08d6*/ 	.short	(.L_49 - .L_48)


	//   ....[0]....
.L_48:
        /*08d8*/ 	.word	0x00002780


	//   ....[1]....
        /*08dc*/ 	.word	0x00002c70


	//   ....[2]....
        /*08e0*/ 	.word	0x00002cd0


	//   ....[3]....
        /*08e4*/ 	.word	0x00003df0


	//   ....[4]....
        /*08e8*/ 	.word	0x00004cb0


	//   ....[5]....
        /*08ec*/ 	.word	0x00004cf0


	//   ....[6]....
        /*08f0*/ 	.word	0x00006f70


	//   ....[7]....
        /*08f4*/ 	.word	0x00006ff0


	//   ....[8]....
        /*08f8*/ 	.word	0x00007020


	//   ....[9]....
        /*08fc*/ 	.word	0x00007090


	//----- nvinfo : EIATTR_MAX_THREADS
	.align		4
.L_49:
        /*0900*/ 	.byte	0x04, 0x05
        /*0902*/ 	.short	(.L_51 - .L_50)
.L_50:
        /*0904*/ 	.word	0x00000100
        /*0908*/ 	.word	0x00000001
        /*090c*/ 	.word	0x00000001


	//----- nvinfo : EIATTR_CRS_STACK_SIZE
	.align		4
.L_51:
        /*0910*/ 	.byte	0x04, 0x1e
        /*0912*/ 	.short	(.L_53 - .L_52)
.L_52:
        /*0914*/ 	.word	0x00000000


	//----- nvinfo : EIATTR_CBANK_PARAM_SIZE
	.align		4
.L_53:
        /*0918*/ 	.byte	0x03, 0x19
        /*091a*/ 	.short	0x0800


	//----- nvinfo : EIATTR_PARAM_CBANK
	.align		4
        /*091c*/ 	.byte	0x04, 0x0a
        /*091e*/ 	.short	(.L_55 - .L_54)
	.align		4
.L_54:
        /*0920*/ 	.word	index@(.nv.constant0._ZN7cutlass13device_kernelINS_4gemm6kernel13GemmUniversalIN4cute5tupleIJiiiiEEENS1_10collective13CollectiveMmaINS1_35MainloopSm100TmaUmmaWarpSpecializedILi6ELi2ELi4ENS5_IJNS4_1CILi1EEESB_SB_EEEEENS5_IJNSA_ILi64EEESE_SE_EEEfNS5_IJlSB_lEEEfSG_NS4_8TiledMMAINS4_8MMA_AtomIJNS4_17SM100_MMA_TF32_SSINS_10tfloat32_tESK_fLi64ELi64ELNS4_4UMMA5MajorE0ELSM_0ELNSL_7ScaleInE0ELSN_0EEEEEENS4_6LayoutISC_NS5_IJNSA_ILi0EEESR_SR_EEEEENS5_IJNS4_10UnderscoreESU_SU_EEEEENS4_13SM90_TMA_LOADENS4_14ComposedLayoutINS4_7SwizzleILi3ELi4ELi3EEENS4_18smem_ptr_flag_bitsILi32EEENSQ_INS5_IJNSA_ILi8EEENSA_ILi32EEEEEENS5_IJS14_SB_EEEEEEEvNS4_8identityESX_S18_vS19_EENS_8epilogue10collective18CollectiveEpilogueINS1B_23Sm100TmaWarpSpecializedILi3ELi2ELi16ELb1ELb0EEEJSF_NS5_IJNSQ_ISE_SB_EENSQ_IS14_SB_EEEEEfSG_fSG_NS1B_6fusion15FusionCallbacksIS1F_NS1J_17LinearCombinationIffffLNS_15FloatRoundStyleE2EEESF_S1I_JEEENS4_5SM1004TMEM4LOAD26SM100_TMEM_LOAD_16dp128b8xESX_S18_NS4_17SM75_U32x4_LDSM_NENS4_14SM90_TMA_STOREES18_NS4_17SM90_U32x4_STSM_NENS4_39AutoVectorizingCopyWithAssumedAlignmentILi128EEEEEEvvEEEEvNT_6ParamsE)
        /*0924*/ 	.short	0x0380
        /*0926*/ 	.short	0x0800


	//----- nvinfo : EIATTR_SW_WAR
	.align		4
.L_55:
        /*0928*/ 	.byte	0x04, 0x36
        /*092a*/ 	.short	(.L_57 - .L_56)
.L_56:
        /*092c*/ 	.word	0x00000008
.L_57:


//--------------------- .nv.callgraph             --------------------------
	.section	.nv.callgraph,"",@"SHT_CUDA_CALLGRAPH"
	.align	4
	.sectionentsize	8
	.align		4
        /*0000*/ 	.word	0x00000000
	.align		4
        /*0004*/ 	.word	0xffffffff
	.align		4
        /*0008*/ 	.word	index@(_ZN7cutlass13device_kernelINS_4gemm6kernel13GemmUniversalIN4cute5tupleIJiiiiEEENS1_10collective13CollectiveMmaINS1_35MainloopSm100TmaUmmaWarpSpecializedILi6ELi2ELi4ENS5_IJNS4_1CILi1EEESB_SB_EEEEENS5_IJNSA_ILi64EEESE_SE_EEEfNS5_IJlSB_lEEEfSG_NS4_8TiledMMAINS4_8MMA_AtomIJNS4_17SM100_MMA_TF32_SSINS_10tfloat32_tESK_fLi64ELi64ELNS4_4UMMA5MajorE0ELSM_0ELNSL_7ScaleInE0ELSN_0EEEEEENS4_6LayoutISC_NS5_IJNSA_ILi0EEESR_SR_EEEEENS5_IJNS4_10UnderscoreESU_SU_EEEEENS4_13SM90_TMA_LOADENS4_14ComposedLayoutINS4_7SwizzleILi3ELi4ELi3EEENS4_18smem_ptr_flag_bitsILi32EEENSQ_INS5_IJNSA_ILi8EEENSA_ILi32EEEEEENS5_IJS14_SB_EEEEEEEvNS4_8identityESX_S18_vS19_EENS_8epilogue10collective18CollectiveEpilogueINS1B_23Sm100TmaWarpSpecializedILi3ELi2ELi16ELb1ELb0EEEJSF_NS5_IJNSQ_ISE_SB_EENSQ_IS14_SB_EEEEEfSG_fSG_NS1B_6fusion15FusionCallbacksIS1F_NS1J_17LinearCombinationIffffLNS_15FloatRoundStyleE2EEESF_S1I_JEEENS4_5SM1004TMEM4LOAD26SM100_TMEM_LOAD_16dp128b8xESX_S18_NS4_17SM75_U32x4_LDSM_NENS4_14SM90_TMA_STOREES18_NS4_17SM90_U32x4_STSM_NENS4_39AutoVectorizingCopyWithAssumedAlignmentILi128EEEEEEvvEEEEvNT_6ParamsE)
	.align		4
        /*000c*/ 	.word	index@(__assertfail)
	.align		4
        /*0010*/ 	.word	0x00000000
	.align		4
        /*0014*/ 	.word	0xfffffffe
	.align		4
        /*0018*/ 	.word	0x00000000
	.align		4
        /*001c*/ 	.word	0xfffffffd
	.align		4
        /*0020*/ 	.word	0x00000000
	.align		4
        /*0024*/ 	.word	0xfffffffc


//--------------------- .nv.constant4             --------------------------
	.section	.nv.constant4,"a",@progbits
	.align	8
	.align		8
.nv.constant4:
        /*0000*/ 	.dword	__assertfail
	.align		8
        /*0008*/ 	.dword	__unnamed_1
	.align		8
        /*0010*/ 	.dword	__unnamed_2
	.align		8
        /*0018*/ 	.dword	_ZN40_INTERNAL_7a8efc3c_4_k_cu_ccf23244_269154cuda3std3__45__cpo5beginE
	.align		8
        /*0020*/ 	.dword	_ZN40_INTERNAL_7a8efc3c_4_k_cu_ccf23244_269154cuda3std3__45__cpo3endE
	.align		8
        /*0028*/ 	.dword	_ZN40_INTERNAL_7a8efc3c_4_k_cu_ccf23244_269154cuda3std3__45__cpo6cbeginE
	.align		8
        /*0030*/ 	.dword	_ZN40_INTERNAL_7a8efc3c_4_k_cu_ccf23244_269154cuda3std3__45__cpo4cendE
	.align		8
        /*0038*/ 	.dword	_ZN40_INTERNAL_7a8efc3c_4_k_cu_ccf23244_269154cuda3std3__442_GLOBAL__N__7a8efc3c_4_k_cu_ccf23244_269156ignoreE
	.align		8
        /*0040*/ 	.dword	_ZN40_INTERNAL_7a8efc3c_4_k_cu_ccf23244_269154cuda3std3__419piecewise_constructE
	.align		8
        /*0048*/ 	.dword	_ZN40_INTERNAL_7a8efc3c_4_k_cu_ccf23244_269154cuda3std3__48in_placeE
	.align		8
        /*0050*/ 	.dword	_ZN40_INTERNAL_7a8efc3c_4_k_cu_ccf23244_269154cuda3std6ranges3__45__cpo4swapE
	.align		8
        /*0058*/ 	.dword	_ZN40_INTERNAL_7a8efc3c_4_k_cu_ccf23244_269154cuda3std6ranges3__45__cpo9iter_moveE
	.align		8
        /*0060*/ 	.dword	_ZN40_INTERNAL_7a8efc3c_4_k_cu_ccf23244_269154cute7productE
	.align		8
        /*0068*/ 	.dword	_ZN40_INTERNAL_7a8efc3c_4_k_cu_ccf23244_269154cute1_E
	.align		8
        /*0070*/ 	.dword	$str$25
	.align		8
        /*0078*/ 	.dword	$str$26
	.align		8
        /*0080*/ 	.dword	$str$27
	.align		8
        /*0088*/ 	.dword	$str$28


//--------------------- .text._ZN7cutlass13device_kernelINS_4gemm6kernel13GemmUniversalIN4cute5tupleIJiiiiEEENS1_10collective13CollectiveMmaINS1_35MainloopSm100TmaUmmaWarpSpecializedILi6ELi2ELi4ENS5_IJNS4_1CILi1EEESB_SB_EEEEENS5_IJNSA_ILi64EEESE_SE_EEEfNS5_IJlSB_lEEEfSG_NS4_8TiledMMAINS4_8MMA_AtomIJNS4_17SM100_MMA_TF32_SSINS_10tfloat32_tESK_fLi64ELi64ELNS4_4UMMA5MajorE0ELSM_0ELNSL_7ScaleInE0ELSN_0EEEEEENS4_6LayoutISC_NS5_IJNSA_ILi0EEESR_SR_EEEEENS5_IJNS4_10UnderscoreESU_SU_EEEEENS4_13SM90_TMA_LOADENS4_14ComposedLayoutINS4_7SwizzleILi3ELi4ELi3EEENS4_18smem_ptr_flag_bitsILi32EEENSQ_INS5_IJNSA_ILi8EEENSA_ILi32EEEEEENS5_IJS14_SB_EEEEEEEvNS4_8identityESX_S18_vS19_EENS_8epilogue10collective18CollectiveEpilogueINS1B_23Sm100TmaWarpSpecializedILi3ELi2ELi16ELb1ELb0EEEJSF_NS5_IJNSQ_ISE_SB_EENSQ_IS14_SB_EEEEEfSG_fSG_NS1B_6fusion15FusionCallbacksIS1F_NS1J_17LinearCombinationIffffLNS_15FloatRoundStyleE2EEESF_S1I_JEEENS4_5SM1004TMEM4LOAD26SM100_TMEM_LOAD_16dp128b8xESX_S18_NS4_17SM75_U32x4_LDSM_NENS4_14SM90_TMA_STOREES18_NS4_17SM90_U32x4_STSM_NENS4_39AutoVectorizingCopyWithAssumedAlignmentILi128EEEEEEvvEEEEvNT_6ParamsE --------------------------
	.section	.text._ZN7cutlass13device_kernelINS_4gemm6kernel13GemmUniversalIN4cute5tupleIJiiiiEEENS1_10collective13CollectiveMmaINS1_35MainloopSm100TmaUmmaWarpSpecializedILi6ELi2ELi4ENS5_IJNS4_1CILi1EEESB_SB_EEEEENS5_IJNSA_ILi64EEESE_SE_EEEfNS5_IJlSB_lEEEfSG_NS4_8TiledMMAINS4_8MMA_AtomIJNS4_17SM100_MMA_TF32_SSINS_10tfloat32_tESK_fLi64ELi64ELNS4_4UMMA5MajorE0ELSM_0ELNSL_7ScaleInE0ELSN_0EEEEEENS4_6LayoutISC_NS5_IJNSA_ILi0EEESR_SR_EEEEENS5_IJNS4_10UnderscoreESU_SU_EEEEENS4_13SM90_TMA_LOADENS4_14ComposedLayoutINS4_7SwizzleILi3ELi4ELi3EEENS4_18smem_ptr_flag_bitsILi32EEENSQ_INS5_IJNSA_ILi8EEENSA_ILi32EEEEEENS5_IJS14_SB_EEEEEEEvNS4_8identityESX_S18_vS19_EENS_8epilogue10collective18CollectiveEpilogueINS1B_23Sm100TmaWarpSpecializedILi3ELi2ELi16ELb1ELb0EEEJSF_NS5_IJNSQ_ISE_SB_EENSQ_IS14_SB_EEEEEfSG_fSG_NS1B_6fusion15FusionCallbacksIS1F_NS1J_17LinearCombinationIffffLNS_15FloatRoundStyleE2EEESF_S1I_JEEENS4_5SM1004TMEM4LOAD26SM100_TMEM_LOAD_16dp128b8xESX_S18_NS4_17SM75_U32x4_LDSM_NENS4_14SM90_TMA_STOREES18_NS4_17SM90_U32x4_STSM_NENS4_39AutoVectorizingCopyWithAssumedAlignmentILi128EEEEEEvvEEEEvNT_6ParamsE,"ax",@progbits
	.align	128
.text._ZN7cutlass13device_kernelINS_4gemm6kernel13GemmUniversalIN4cute5tupleIJiiiiEEENS1_10collective13CollectiveMmaINS1_35MainloopSm100TmaUmmaWarpSpecializedILi6ELi2ELi4ENS5_IJNS4_1CILi1EEESB_SB_EEEEENS5_IJNSA_ILi64EEESE_SE_EEEfNS5_IJlSB_lEEEfSG_NS4_8TiledMMAINS4_8MMA_AtomIJNS4_17SM100_MMA_TF32_SSINS_10tfloat32_tESK_fLi64ELi64ELNS4_4UMMA5MajorE0ELSM_0ELNSL_7ScaleInE0ELSN_0EEEEEENS4_6LayoutISC_NS5_IJNSA_ILi0EEESR_SR_EEEEENS5_IJNS4_10UnderscoreESU_SU_EEEEENS4_13SM90_TMA_LOADENS4_14ComposedLayoutINS4_7SwizzleILi3ELi4ELi3EEENS4_18smem_ptr_flag_bitsILi32EEENSQ_INS5_IJNSA_ILi8EEENSA_ILi32EEEEEENS5_IJS14_SB_EEEEEEEvNS4_8identityESX_S18_vS19_EENS_8epilogue10collective18CollectiveEpilogueINS1B_23Sm100TmaWarpSpecializedILi3ELi2ELi16ELb1ELb0EEEJSF_NS5_IJNSQ_ISE_SB_EENSQ_IS14_SB_EEEEEfSG_fSG_NS1B_6fusion15FusionCallbacksIS1F_NS1J_17LinearCombinationIffffLNS_15FloatRoundStyleE2EEESF_S1I_JEEENS4_5SM1004TMEM4LOAD26SM100_TMEM_LOAD_16dp128b8xESX_S18_NS4_17SM75_U32x4_LDSM_NENS4_14SM90_TMA_STOREES18_NS4_17SM90_U32x4_STSM_NENS4_39AutoVectorizingCopyWithAssumedAlignmentILi128EEEEEEvvEEEEvNT_6ParamsE:
        .type           _ZN7cutlass13device_kernelINS_4gemm6kernel13GemmUniversalIN4cute5tupleIJiiiiEEENS1_10collective13CollectiveMmaINS1_35MainloopSm100TmaUmmaWarpSpecializedILi6ELi2ELi4ENS5_IJNS4_1CILi1EEESB_SB_EEEEENS5_IJNSA_ILi64EEESE_SE_EEEfNS5_IJlSB_lEEEfSG_NS4_8TiledMMAINS4_8MMA_AtomIJNS4_17SM100_MMA_TF32_SSINS_10tfloat32_tESK_fLi64ELi64ELNS4_4UMMA5MajorE0ELSM_0ELNSL_7ScaleInE0ELSN_0EEEEEENS4_6LayoutISC_NS5_IJNSA_ILi0EEESR_SR_EEEEENS5_IJNS4_10UnderscoreESU_SU_EEEEENS4_13SM90_TMA_LOADENS4_14ComposedLayoutINS4_7SwizzleILi3ELi4ELi3EEENS4_18smem_ptr_flag_bitsILi32EEENSQ_INS5_IJNSA_ILi8EEENSA_ILi32EEEEEENS5_IJS14_SB_EEEEEEEvNS4_8identityESX_S18_vS19_EENS_8epilogue10collective18CollectiveEpilogueINS1B_23Sm100TmaWarpSpecializedILi3ELi2ELi16ELb1ELb0EEEJSF_NS5_IJNSQ_ISE_SB_EENSQ_IS14_SB_EEEEEfSG_fSG_NS1B_6fusion15FusionCallbacksIS1F_NS1J_17LinearCombinationIffffLNS_15FloatRoundStyleE2EEESF_S1I_JEEENS4_5SM1004TMEM4LOAD26SM100_TMEM_LOAD_16dp128b8xESX_S18_NS4_17SM75_U32x4_LDSM_NENS4_14SM90_TMA_STOREES18_NS4_17SM90_U32x4_STSM_NENS4_39AutoVectorizingCopyWithAssumedAlignmentILi128EEEEEEvvEEEEvNT_6ParamsE,@function
        .size           _ZN7cutlass13device_kernelINS_4gemm6kernel13GemmUniversalIN4cute5tupleIJiiiiEEENS1_10collective13CollectiveMmaINS1_35MainloopSm100TmaUmmaWarpSpecializedILi6ELi2ELi4ENS5_IJNS4_1CILi1EEESB_SB_EEEEENS5_IJNSA_ILi64EEESE_SE_EEEfNS5_IJlSB_lEEEfSG_NS4_8TiledMMAINS4_8MMA_AtomIJNS4_17SM100_MMA_TF32_SSINS_10tfloat32_tESK_fLi64ELi64ELNS4_4UMMA5MajorE0ELSM_0ELNSL_7ScaleInE0ELSN_0EEEEEENS4_6LayoutISC_NS5_IJNSA_ILi0EEESR_SR_EEEEENS5_IJNS4_10UnderscoreESU_SU_EEEEENS4_13SM90_TMA_LOADENS4_14ComposedLayoutINS4_7SwizzleILi3ELi4ELi3EEENS4_18smem_ptr_flag_bitsILi32EEENSQ_INS5_IJNSA_ILi8EEENSA_ILi32EEEEEENS5_IJS14_SB_EEEEEEEvNS4_8identityESX_S18_vS19_EENS_8epilogue10collective18CollectiveEpilogueINS1B_23Sm100TmaWarpSpecializedILi3ELi2ELi16ELb1ELb0EEEJSF_NS5_IJNSQ_ISE_SB_EENSQ_IS14_SB_EEEEEfSG_fSG_NS1B_6fusion15FusionCallbacksIS1F_NS1J_17LinearCombinationIffffLNS_15FloatRoundStyleE2EEESF_S1I_JEEENS4_5SM1004TMEM4LOAD26SM100_TMEM_LOAD_16dp128b8xESX_S18_NS4_17SM75_U32x4_LDSM_NENS4_14SM90_TMA_STOREES18_NS4_17SM90_U32x4_STSM_NENS4_39AutoVectorizingCopyWithAssumedAlignmentILi128EEEEEEvvEEEEvNT_6ParamsE,(.L_x_160 - _ZN7cutlass13device_kernelINS_4gemm6kernel13GemmUniversalIN4cute5tupleIJiiiiEEENS1_10collective13CollectiveMmaINS1_35MainloopSm100TmaUmmaWarpSpecializedILi6ELi2ELi4ENS5_IJNS4_1CILi1EEESB_SB_EEEEENS5_IJNSA_ILi64EEESE_SE_EEEfNS5_IJlSB_lEEEfSG_NS4_8TiledMMAINS4_8MMA_AtomIJNS4_17SM100_MMA_TF32_SSINS_10tfloat32_tESK_fLi64ELi64ELNS4_4UMMA5MajorE0ELSM_0ELNSL_7ScaleInE0ELSN_0EEEEEENS4_6LayoutISC_NS5_IJNSA_ILi0EEESR_SR_EEEEENS5_IJNS4_10UnderscoreESU_SU_EEEEENS4_13SM90_TMA_LOADENS4_14ComposedLayoutINS4_7SwizzleILi3ELi4ELi3EEENS4_18smem_ptr_flag_bitsILi32EEENSQ_INS5_IJNSA_ILi8EEENSA_ILi32EEEEEENS5_IJS14_SB_EEEEEEEvNS4_8identityESX_S18_vS19_EENS_8epilogue10collective18CollectiveEpilogueINS1B_23Sm100TmaWarpSpecializedILi3ELi2ELi16ELb1ELb0EEEJSF_NS5_IJNSQ_ISE_SB_EENSQ_IS14_SB_EEEEEfSG_fSG_NS1B_6fusion15FusionCallbacksIS1F_NS1J_17LinearCombinationIffffLNS_15FloatRoundStyleE2EEESF_S1I_JEEENS4_5SM1004TMEM4LOAD26SM100_TMEM_LOAD_16dp128b8xESX_S18_NS4_17SM75_U32x4_LDSM_NENS4_14SM90_TMA_STOREES18_NS4_17SM90_U32x4_STSM_NENS4_39AutoVectorizingCopyWithAssumedAlignmentILi128EEEEEEvvEEEEvNT_6ParamsE)
        .other          _ZN7cutlass13device_kernelINS_4gemm6kernel13GemmUniversalIN4cute5tupleIJiiiiEEENS1_10collective13CollectiveMmaINS1_35MainloopSm100TmaUmmaWarpSpecializedILi6ELi2ELi4ENS5_IJNS4_1CILi1EEESB_SB_EEEEENS5_IJNSA_ILi64EEESE_SE_EEEfNS5_IJlSB_lEEEfSG_NS4_8TiledMMAINS4_8MMA_AtomIJNS4_17SM100_MMA_TF32_SSINS_10tfloat32_tESK_fLi64ELi64ELNS4_4UMMA5MajorE0ELSM_0ELNSL_7ScaleInE0ELSN_0EEEEEENS4_6LayoutISC_NS5_IJNSA_ILi0EEESR_SR_EEEEENS5_IJNS4_10UnderscoreESU_SU_EEEEENS4_13SM90_TMA_LOADENS4_14ComposedLayoutINS4_7SwizzleILi3ELi4ELi3EEENS4_18smem_ptr_flag_bitsILi32EEENSQ_INS5_IJNSA_ILi8EEENSA_ILi32EEEEEENS5_IJS14_SB_EEEEEEEvNS4_8identityESX_S18_vS19_EENS_8epilogue10collective18CollectiveEpilogueINS1B_23Sm100TmaWarpSpecializedILi3ELi2ELi16ELb1ELb0EEEJSF_NS5_IJNSQ_ISE_SB_EENSQ_IS14_SB_EEEEEfSG_fSG_NS1B_6fusion15FusionCallbacksIS1F_NS1J_17LinearCombinationIffffLNS_15FloatRoundStyleE2EEESF_S1I_JEEENS4_5SM1004TMEM4LOAD26SM100_TMEM_LOAD_16dp128b8xESX_S18_NS4_17SM75_U32x4_LDSM_NENS4_14SM90_TMA_STOREES18_NS4_17SM90_U32x4_STSM_NENS4_39AutoVectorizingCopyWithAssumedAlignmentILi128EEEEEEvvEEEEvNT_6ParamsE,@"STO_CUDA_ENTRY STV_DEFAULT"
_ZN7cutlass13device_kernelINS_4gemm6kernel13GemmUniversalIN4cute5tupleIJiiiiEEENS1_10collective13CollectiveMmaINS1_35MainloopSm100TmaUmmaWarpSpecializedILi6ELi2ELi4ENS5_IJNS4_1CILi1EEESB_SB_EEEEENS5_IJNSA_ILi64EEESE_SE_EEEfNS5_IJlSB_lEEEfSG_NS4_8TiledMMAINS4_8MMA_AtomIJNS4_17SM100_MMA_TF32_SSINS_10tfloat32_tESK_fLi64ELi64ELNS4_4UMMA5MajorE0ELSM_0ELNSL_7ScaleInE0ELSN_0EEEEEENS4_6LayoutISC_NS5_IJNSA_ILi0EEESR_SR_EEEEENS5_IJNS4_10UnderscoreESU_SU_EEEEENS4_13SM90_TMA_LOADENS4_14ComposedLayoutINS4_7SwizzleILi3ELi4ELi3EEENS4_18smem_ptr_flag_bitsILi32EEENSQ_INS5_IJNSA_ILi8EEENSA_ILi32EEEEEENS5_IJS14_SB_EEEEEEEvNS4_8identityESX_S18_vS19_EENS_8epilogue10collective18CollectiveEpilogueINS1B_23Sm100TmaWarpSpecializedILi3ELi2ELi16ELb1ELb0EEEJSF_NS5_IJNSQ_ISE_SB_EENSQ_IS14_SB_EEEEEfSG_fSG_NS1B_6fusion15FusionCallbacksIS1F_NS1J_17LinearCombinationIffffLNS_15FloatRoundStyleE2EEESF_S1I_JEEENS4_5SM1004TMEM4LOAD26SM100_TMEM_LOAD_16dp128b8xESX_S18_NS4_17SM75_U32x4_LDSM_NENS4_14SM90_TMA_STOREES18_NS4_17SM90_U32x4_STSM_NENS4_39AutoVectorizingCopyWithAssumedAlignmentILi128EEEEEEvvEEEEvNT_6ParamsE:
[----:B------:R-:W1:Y:S01]  /*0000*/  LDC R1, c[0x0][0x37c] ;  /* 0x0000df00ff017b82 */ /* 0x000e620000000800 */
[----:B------:R-:W2:Y:S01]  /*0010*/  S2R R75, SR_TID.X ;  /* 0x00000000004b7919 */ /* 0x000ea20000002100 */
[----:B------:R-:W3:Y:S01]  /*0020*/  LDCU.64 UR4, c[0x0][0x890] ;  /* 0x00011200ff0477ac */ /* 0x000ee20008000a00 */
[----:B------:R-:W-:Y:S02]  /*0030*/  PRMT R64, RZ, 0x7610, R64 ;  /* 0x00007610ff407816 */ /* 0x000fe40000000040 */
[----:B------:R-:W-:Y:S01]  /*0040*/  ELECT P5, URZ, PT ;  /* 0x0000000000ff782f */ /* 0x000fe200038a0000 */
[----:B------:R-:W4:Y:S01]  /*0050*/  LDCU.64 UR46, c[0x0][0x358] ;  /* 0x00006b00ff2e77ac */ /* 0x000f220008000a00 */
[----:B---3--:R-:W-:-:S04]  /*0060*/  UISETP.NE.U32.AND UP0, UPT, UR4, URZ, UPT ;  /* 0x000000ff0400728c */ /* 0x008fc8000bf05070 */
[----:B------:R-:W-:Y:S01]  /*0070*/  UISETP.NE.AND.EX UP0, UPT, UR5, URZ, UPT, UP0 ;  /* 0x000000ff0500728c */ /* 0x000fe2000bf05300 */
[----:B--2---:R-:W-:-:S05]  /*0080*/  SHF.R.U32.HI R69, RZ, 0x5, R75 ;  /* 0x00000005ff457819 */ /* 0x004fca000001164b */
[----:B------:R-:W2:Y:S02]  /*0090*/  SHFL.IDX PT, R0, R69, RZ, 0x1f ;  /* 0x00001fff45007589 */ /* 0x000ea400000e0000 */
[----:B--2---:R-:W-:Y:S01]  /*00a0*/  R2UR UR8, R0 ;  /* 0x00000000000872ca */ /* 0x004fe200000e0000 */
[----:B-1--4-:R-:W-:-:S14]  /*00b0*/  BRA.U UP0, `(.L_x_0) ;  /* 0x00000001002c7547 */ /* 0x012fdc000b800000 */
[----:B------:R-:W1:Y:S02]  /*00c0*/  LDCU.64 UR6, c[0x0][0x888] ;  /* 0x00011100ff0677ac */ /* 0x000e640008000a00 */
[----:B-1----:R-:W-:-:S04]  /*00d0*/  UISETP.NE.U32.AND UP0, UPT, UR6, URZ, UPT ;  /* 0x000000ff0600728c */ /* 0x002fc8000bf05070 */
[----:B------:R-:W-:-:S09]  /*00e0*/  UISETP.NE.AND.EX UP0, UPT, UR7, URZ, UPT, UP0 ;  /* 0x000000ff0700728c */ /* 0x000fd2000bf05300 */
[----:B------:R-:W-:Y:S05]  /*00f0*/  BRA.U !UP0, `(.L_x_1) ;  /* 0x0000000108107547 */ /* 0x000fea000b800000 */
[----:B------:R-:W1:Y:S02]  /*0100*/  LDC.64 R2, c[0x0][0x888] ;  /* 0x00022200ff027b82 */ /* 0x000e640000000a00 */
[----:B-1----:R1:W5:Y:S01]  /*0110*/  LDG.E R35, desc[UR46][R2.64] ;  /* 0x0000002e02237981 */ /* 0x002362000c1e1900 */
[----:B------:R-:W-:Y:S01]  /*0120*/  HFMA2 R64, -RZ, RZ, 0, 5.9604644775390625e-08 ;  /* 0x00000001ff407431 */ /* 0x000fe200000001ff */
[----:B------:R-:W-:Y:S05]  /*0130*/  BRA `(.L_x_0) ;  /* 0x00000000000c7947 */ /* 0x000fea0003800000 */
.L_x_1:
[----:B------:R-:W1:Y:S01]  /*0140*/  LDCU UR6, c[0x0][0x880] ;  /* 0x00011000ff0677ac */ /* 0x000e620008000800 */
[----:B------:R-:W-:Y:S01]  /*0150*/  HFMA2 R64, -RZ, RZ, 0, 5.9604644775390625e-08 ;  /* 0x00000001ff407431 */ /* 0x000fe200000001ff */
[----:B-1----:R-:W-:-:S07]  /*0160*/  MOV R35, UR6 ;  /* 0x0000000600237c02 */ /* 0x002fce0008000f00 */
.L_x_0:
[----:B------:R-:W2:Y:S02]  /*0170*/  LDCU.64 UR6, c[0x0][0x8b0] ;  /* 0x00011600ff0677ac */ /* 0x000ea40008000a00 */
[----:B--2---:R-:W-:-:S04]  /*0180*/  UISETP.NE.U32.AND UP0, UPT, UR6, URZ, UPT ;  /* 0x000000ff0600728c */ /* 0x004fc8000bf05070 */
[----:B------:R-:W-:-:S09]  /*0190*/  UISETP.NE.AND.EX UP0, UPT, UR7, URZ, UPT, UP0 ;  /* 0x000000ff0700728c */ /* 0x000fd2000bf05300 */
[----:B------:R-:W-:Y:S05]  /*01a0*/  BRA.U UP0, `(.L_x_2) ;  /* 0x0000000100247547 */ /* 0x000fea000b800000 */
[----:B------:R-:W2:Y:S02]  /*01b0*/  LDCU.64 UR6, c[0x0][0x8a8] ;  /* 0x00011500ff0677ac */ /* 0x000ea40008000a00 */
[----:B--2---:R-:W-:-:S04]  /*01c0*/  UISETP.NE.U32.AND UP0, UPT, UR6, URZ, UPT ;  /* 0x000000ff0600728c */ /* 0x004fc8000bf05070 */
[----:B------:R-:W-:-:S09]  /*01d0*/  UISETP.NE.AND.EX UP0, UPT, UR7, URZ, UPT, UP0 ;  /* 0x000000ff0700728c */ /* 0x000fd2000bf05300 */
[----:B------:R-:W-:Y:S05]  /*01e0*/  BRA.U !UP0, `(.L_x_3) ;  /* 0x00000001080c7547 */ /* 0x000fea000b800000 */
[----:B-1----:R-:W1:Y:S02]  /*01f0*/  LDC.64 R2, c[0x0][0x8a8] ;  /* 0x00022a00ff027b82 */ /* 0x002e640000000a00 */
[----:B-1----:R2:W5:Y:S01]  /*0200*/  LDG.E R33, desc[UR46][R2.64] ;  /* 0x0000002e02217981 */ /* 0x002562000c1e1900 */
[----:B------:R-:W-:Y:S05]  /*0210*/  BRA `(.L_x_2) ;  /* 0x0000000000087947 */ /* 0x000fea0003800000 */
.L_x_3:
[----:B------:R-:W2:Y:S02]  /*0220*/  LDCU UR6, c[0x0][0x8a0] ;  /* 0x00011400ff0677ac */ /* 0x000ea40008000800 */
[----:B--2---:R-:W-:Y:S02]  /*0230*/  MOV R33, UR6 ;  /* 0x0000000600217c02 */ /* 0x004fe40008000f00 */
.L_x_2:
[----:B------:R-:W-:Y:S01]  /*0240*/  IMAD.U32 R0, RZ, RZ, UR8 ;  /* 0x00000008ff007e24 */ /* 0x000fe2000f8e00ff */
[----:B------:R-:W-:Y:S04]  /*0250*/  BSSY.RECONVERGENT B0, `(.L_x_4) ;  /* 0x000000c000007945 */ /* 0x000fe80003800200 */
[C---:B------:R-:W-:Y:S02]  /*0260*/  ISETP.NE.OR P1, PT, R0.reuse, 0x1, !P5 ;  /* 0x000000010000780c */ /* 0x040fe40006f25670 */
[----:B------:R-:W-:-:S11]  /*0270*/  ISETP.NE.OR P0, PT, R0, 0x3, !P5 ;  /* 0x000000030000780c */ /* 0x000fd60006f05670 */
[----:B------:R-:W-:Y:S05]  /*0280*/  @P1 BRA `(.L_x_5) ;  /* 0x0000000000201947 */ /* 0x000fea0003800000 */
[----:B------:R-:W3:Y:S02]  /*0290*/  LDCU.64 UR6, c[0x0][0x348] ;  /* 0x00006900ff0677ac */ /* 0x000ee40008000a00 */
[----:B---3--:R-:W-:Y:S02]  /*02a0*/  UIADD3 UR10, UP1, UPT, UR6, 0x80, URZ ;  /* 0x00000080060a7890 */ /* 0x008fe4000ff3e0ff */
[----:B------:R-:W-:Y:S02]  /*02b0*/  UIADD3 UR6, UP0, UPT, UR6, 0x180, URZ ;  /* 0x0000018006067890 */ /* 0x000fe4000ff1e0ff */
[----:B------:R-:W-:Y:S02]  /*02c0*/  UIADD3.X UR11, UPT, UPT, URZ, UR7, URZ, UP1, !UPT ;  /* 0x00000007ff0b7290 */ /* 0x000fe40008ffe4ff */
[----:B------:R-:W-:-:S07]  /*02d0*/  UIADD3.X UR7, UPT, UPT, URZ, UR7, URZ, UP0, !UPT ;  /* 0x00000007ff077290 */ /* 0x000fce00087fe4ff */
[----:B------:R3:W-:Y:S02]  /*02e0*/  UTMACCTL.PF [UR10] ;  /* 0x000000000a0079b9 */ /* 0x0007e40008040000 */
[----:B------:R3:W-:Y:S02]  /*02f0*/  UTMACCTL.PF [UR6] ;  /* 0x00000000060079b9 */ /* 0x0007e40008040000 */
[----:B---3--:R-:W-:Y:S01]  /*0300*/  NOP ;  /* 0x0000000000007918 */ /* 0x008fe20000000000 */
.L_x_5:
[----:B------:R-:W-:Y:S05]  /*0310*/  BSYNC.RECONVERGENT B0 ;  /* 0x0000000000007941 */ /* 0x000fea0003800200 */
.L_x_4:
[----:B------:R-:W-:Y:S04]  /*0320*/  BSSY.RECONVERGENT B0, `(.L_x_6) ;  /* 0x000000a000007945 */ /* 0x000fe80003800200 */
        /* <DEDUP_REMOVED lines=9> */
.L_x_7:
[----:B------:R-:W-:Y:S05]  /*03c0*/  BSYNC.RECONVERGENT B0 ;  /* 0x0000000000007941 */ /* 0x000fea0003800200 */
.L_x_6:
[----:B------:R-:W3:Y:S01]  /*03d0*/  LDCU.64 UR6, c[0x0][0x888] ;  /* 0x00011100ff0677ac */ /* 0x000ee20008000a00 */
[----:B------:R-:W-:Y:S02]  /*03e0*/  UISETP.EQ.U32.AND UP1, UPT, UR4, URZ, UPT ;  /* 0x000000ff0400728c */ /* 0x000fe4000bf22070 */
[----:B------:R-:W-:Y:S02]  /*03f0*/  UPLOP3.LUT UP2, UPT, UPT, UPT, UPT, 0x80, 0x8 ;  /* 0x000000000008789c */ /* 0x000fe40003f4f070 */
[----:B---3--:R-:W-:-:S04]  /*0400*/  UISETP.NE.U32.AND UP0, UPT, UR6, URZ, UPT ;  /* 0x000000ff0600728c */ /* 0x008fc8000bf05070 */
[----:B------:R-:W-:-:S04]  /*0410*/  UISETP.NE.AND.EX UP0, UPT, UR7, URZ, UPT, UP0 ;  /* 0x000000ff0700728c */ /* 0x000fc8000bf05300 */
[----:B------:R-:W-:-:S04]  /*0420*/  UISETP.EQ.OR.EX UP3, UPT, UR5, URZ, !UP0, UP1 ;  /* 0x000000ff0500728c */ /* 0x000fc8000c762710 */
[----:B------:R-:W-:-:S05]  /*0430*/  UP2UR UR53, UPR, URZ, 0x8 ;  /* 0x00000008ff357883 */ /* 0x000fca0008000000 */
[----:B------:R-:W-:Y:S07]  /*0440*/  BRA.U !UP3, `(.L_x_8) ;  /* 0x000000010b207547 */ /* 0x000fee000b800000 */
[----:B------:R-:W-:Y:S01]  /*0450*/  UISETP.NE.U32.AND UP2, UPT, UR4, URZ, UPT ;  /* 0x000000ff0400728c */ /* 0x000fe2000bf45070 */
[----:B-----5:R-:W-:Y:S01]  /*0460*/  FSETP.NEU.AND P0, PT, R35, RZ, PT ;  /* 0x000000ff2300720b */ /* 0x020fe20003f0d000 */
[----:B------:R-:W-:Y:S02]  /*0470*/  USEL UR4, URZ, 0xffffffff, UP0 ;  /* 0xffffffffff047887 */ /* 0x000fe40008000000 */
[----:B------:R-:W-:-:S10]  /*0480*/  UISETP.NE.AND.EX UP2, UPT, UR5, URZ, UPT, UP2 ;  /* 0x000000ff0500728c */ /* 0x000fd4000bf45320 */
[----:B------:R-:W-:Y:S01]  /*0490*/  VOTEU.ANY UP1, P0 ;  /* 0x0000000000ff7886 */ /* 0x000fe20000020100 */
[----:B------:R-:W-:-:S04]  /*04a0*/  @!UP2 USEL UR4, URZ, 0xffffffff, UP1 ;  /* 0xffffffffff04a887 */ /* 0x000fc80008800000 */
[----:B------:R-:W-:-:S04]  /*04b0*/  ULOP3.LUT UR4, UR4, 0x1, URZ, 0xc0, !UPT ;  /* 0x0000000104047892 */ /* 0x000fc8000f8ec0ff */
[----:B------:R-:W-:-:S11]  /*04c0*/  UISETP.NE.U32.AND UP2, UPT, UR4, 0x1, UPT ;  /* 0x000000010400788c */ /* 0x000fd6000bf45070 */
.L_x_8:
[----:B-12---:R-:W1:Y:S01]  /*04d0*/  SHFL.IDX PT, R2, R69, RZ, 0x1f ;  /* 0x00001fff45027589 */ /* 0x006e6200000e0000 */
[----:B------:R-:W-:-:S04]  /*04e0*/  UISETP.NE.AND UP1, UPT, UR8, 0x2, UPT ;  /* 0x000000020800788c */ /* 0x000fc8000bf25270 */
[----:B------:R-:W-:Y:S01]  /*04f0*/  USEL UR6, URZ, 0x1, UP1 ;  /* 0x00000001ff067887 */ /* 0x000fe20008800000 */
[----:B-1----:R-:W-:-:S13]  /*0500*/  ISETP.NE.AND P0, PT, R2, RZ, PT ;  /* 0x000000ff0200720c */ /* 0x002fda0003f05270 */
[----:B------:R-:W-:Y:S05]  /*0510*/  @P0 BRA `(.L_x_9) ;  /* 0x0000000000580947 */ /* 0x000fea0003800000 */
[----:B------:R-:W1:Y:S01]  /*0520*/  S2UR UR5, SR_CgaCtaId ;  /* 0x00000000000579c3 */ /* 0x000e620000008800 */
[----:B------:R-:W-:Y:S01]  /*0530*/  UMOV UR7, 0x400 ;  /* 0x0000040000077882 */ /* 0x000fe20000000000 */
[----:B------:R-:W-:Y:S01]  /*0540*/  UMOV UR4, 0x1 ;  /* 0x0000000100047882 */ /* 0x000fe20000000000 */
[----:B------:R-:W-:Y:S01]  /*0550*/  ELECT P0, URZ, PT ;  /* 0x0000000000ff782f */ /* 0x000fe20003800000 */
[----:B------:R-:W-:-:S04]  /*0560*/  UIADD3 UR10, UPT, UPT, -UR4, 0x100000, URZ ;  /* 0x00100000040a7890 */ /* 0x000fc8000fffe1ff */
[----:B------:R-:W-:Y:S02]  /*0570*/  USHF.L.U32 UR11, UR10, 0xb, URZ ;  /* 0x0000000b0a0b7899 */ /* 0x000fe400080006ff */
[----:B------:R-:W-:Y:S02]  /*0580*/  USHF.L.U32 UR10, UR10, 0x1, URZ ;  /* 0x000000010a0a7899 */ /* 0x000fe400080006ff */
[----:B-1----:R-:W-:Y:S01]  /*0590*/  ULEA UR5, UR5, UR7, 0x18 ;  /* 0x0000000705057291 */ /* 0x002fe2000f8ec0ff */
[----:B------:R-:W1:Y:S11]  /*05a0*/  FENCE.VIEW.ASYNC.S ;  /* 0x00000000000073c6 */ /* 0x000e760000000000 */
[----:B-1----:R1:W2:Y:S01]  /*05b0*/  SYNCS.EXCH.64 URZ, [UR5], UR10 ;  /* 0x0000000a05ff75b2 */ /* 0x0022a20008000100 */
[----:B------:R1:W3:Y:S01]  /*05c0*/  SYNCS.EXCH.64 URZ, [UR5+0x30], UR10 ;  /* 0x0000300a05ff75b2 */ /* 0x0002e20008000100 */
[----:B------:R1:W4:Y:S01]  /*05d0*/  SYNCS.EXCH.64 URZ, [UR5+0x8], UR10 ;  /* 0x0000080a05ff75b2 */ /* 0x0003220008000100 */
[----:B------:R1:W1:Y:S01]  /*05e0*/  SYNCS.EXCH.64 URZ, [UR5+0x38], UR10 ;  /* 0x0000380a05ff75b2 */ /* 0x0002620008000100 */
        /* <DEDUP_REMOVED lines=8> */
[----:B------:R-:W-:Y:S01]  /*0670*/  NOP ;  /* 0x0000000000007918 */ /* 0x000fe20000000000 */
.L_x_9:
[----:B------:R-:W2:Y:S01]  /*0680*/  SHFL.IDX PT, R2, R69, RZ, 0x1f ;  /* 0x00001fff45027589 */ /* 0x000ea200000e0000 */
[----:B------:R-:W-:Y:S01]  /*0690*/  NOP ;  /* 0x0000000000007918 */ /* 0x000fe20000000000 */
[----:B--2---:R-:W-:-:S13]  /*06a0*/  ISETP.NE.AND P0, PT, R2, 0x1, PT ;  /* 0x000000010200780c */ /* 0x004fda0003f05270 */
[----:B------:R-:W-:Y:S05]  /*06b0*/  @P0 BRA `(.L_x_10) ;  /* 0x0000000000500947 */ /* 0x000fea0003800000 */
[----:B------:R-:W2:Y:S01]  /*06c0*/  S2UR UR7, SR_CgaCtaId ;  /* 0x00000000000779c3 */ /* 0x000ea20000008800 */
[----:B------:R-:W-:Y:S01]  /*06d0*/  UMOV UR9, 0x400 ;  /* 0x0000040000097882 */ /* 0x000fe20000000000 */
[----:B-1----:R-:W-:Y:S01]  /*06e0*/  UMOV UR5, 0x20 ;  /* 0x0000002000057882 */ /* 0x002fe20000000000 */
[----:B------:R-:W-:Y:S01]  /*06f0*/  UMOV UR4, 0x80 ;  /* 0x0000008000047882 */ /* 0x000fe20000000000 */
[----:B------:R-:W-:-:S04]  /*0700*/  UIADD3 UR10, UPT, UPT, -UR5, 0x100000, URZ ;  /* 0x00100000050a7890 */ /* 0x000fc8000fffe1ff */
[----:B------:R-:W-:Y:S02]  /*0710*/  USHF.L.U32 UR11, UR10, 0xb, URZ ;  /* 0x0000000b0a0b7899 */ /* 0x000fe400080006ff */
[----:B------:R-:W-:Y:S02]  /*0720*/  USHF.L.U32 UR10, UR10, 0x1, URZ ;  /* 0x000000010a0a7899 */ /* 0x000fe400080006ff */
[----:B------:R-:W-:-:S04]  /*0730*/  UIADD3 UR4, UPT, UPT, -UR4, 0x100000, URZ ;  /* 0x0010000004047890 */ /* 0x000fc8000fffe1ff */
[----:B------:R-:W-:Y:S02]  /*0740*/  USHF.L.U32 UR5, UR4, 0xb, URZ ;  /* 0x0000000b04057899 */ /* 0x000fe400080006ff */
[----:B------:R-:W-:Y:S01]  /*0750*/  USHF.L.U32 UR4, UR4, 0x1, URZ ;  /* 0x0000000104047899 */ /* 0x000fe200080006ff */
[----:B------:R-:W-:Y:S01]  /*0760*/  ELECT P0, URZ, PT ;  /* 0x0000000000ff782f */ /* 0x000fe20003800000 */
[----:B--2---:R-:W-:Y:S01]  /*0770*/  ULEA UR7, UR7, UR9, 0x18 ;  /* 0x0000000907077291 */ /* 0x004fe2000f8ec0ff */
[----:B------:R-:W1:Y:S11]  /*0780*/  FENCE.VIEW.ASYNC.S ;  /* 0x00000000000073c6 */ /* 0x000e760000000000 */
[----:B-1----:R2:W1:Y:S01]  /*0790*/  SYNCS.EXCH.64 URZ, [UR7+0x60], UR10 ;  /* 0x0000600a07ff75b2 */ /* 0x0024620008000100 */
[----:B------:R2:W1:Y:S01]  /*07a0*/  SYNCS.EXCH.64 URZ, [UR7+0x78], UR4 ;  /* 0x0000780407ff75b2 */ /* 0x0004620008000100 */
[----:B------:R2:W1:Y:S01]  /*07b0*/  SYNCS.EXCH.64 URZ, [UR7+0x68], UR10 ;  /* 0x0000680a07ff75b2 */ /* 0x0004620008000100 */
[----:B------:R2:W1:Y:S01]  /*07c0*/  SYNCS.EXCH.64 URZ, [UR7+0x80], UR4 ;  /* 0x0000800407ff75b2 */ /* 0x0004620008000100 */
[----:B------:R2:W1:Y:S01]  /*07d0*/  SYNCS.EXCH.64 URZ, [UR7+0x70], UR10 ;  /* 0x0000700a07ff75b2 */ /* 0x0004620008000100 */
[----:B------:R2:W1:Y:S02]  /*07e0*/  SYNCS.EXCH.64 URZ, [UR7+0x88], UR4 ;  /* 0x0000880407ff75b2 */ /* 0x0004640008000100 */
[----:B--2---:R-:W-:Y:S01]  /*07f0*/  NOP ;  /* 0x0000000000007918 */ /* 0x004fe20000000000 */
.L_x_10:
[----:B------:R-:W2:Y:S01]  /*0800*/  SHFL.IDX PT, R2, R69, RZ, 0x1f ;  /* 0x00001fff45027589 */ /* 0x000ea200000e0000 */
[----:B------:R-:W-:Y:S01]  /*0810*/  NOP ;  /* 0x0000000000007918 */ /* 0x000fe20000000000 */
[----:B--2---:R-:W-:-:S13]  /*0820*/  ISETP.NE.AND P0, PT, R2, 0x3, PT ;  /* 0x000000030200780c */ /* 0x004fda0003f05270 */
[----:B------:R-:W-:Y:S05]  /*0830*/  @P0 BRA `(.L_x_11) ;  /* 0x0000000000300947 */ /* 0x000fea0003800000 */
[----:B-1----:R-:W1:Y:S01]  /*0840*/  S2UR UR5, SR_CgaCtaId ;  /* 0x00000000000579c3 */ /* 0x002e620000008800 */
        /* <DEDUP_REMOVED lines=8> */
[----:B-1----:R2:W1:Y:S01]  /*08d0*/  SYNCS.EXCH.64 URZ, [UR5+0x90], UR10 ;  /* 0x0000900a05ff75b2 */ /* 0x0024620008000100 */
[----:B------:R2:W1:Y:S02]  /*08e0*/  SYNCS.EXCH.64 URZ, [UR5+0x98], UR10 ;  /* 0x0000980a05ff75b2 */ /* 0x0004640008000100 */
[----:B--2---:R-:W-:Y:S01]  /*08f0*/  NOP ;  /* 0x0000000000007918 */ /* 0x004fe20000000000 */
.L_x_11:
[----:B------:R-:W2:Y:S01]  /*0900*/  SHFL.IDX PT, R2, R69, RZ, 0x1f ;  /* 0x00001fff45027589 */ /* 0x000ea200000e0000 */
[----:B------:R-:W-:Y:S01]  /*0910*/  NOP ;  /* 0x0000000000007918 */ /* 0x000fe20000000000 */
[----:B--2---:R-:W-:-:S13]  /*0920*/  ISETP.NE.AND P0, PT, R2, 0x4, PT ;  /* 0x000000040200780c */ /* 0x004fda0003f05270 */
[----:B------:R-:W-:Y:S05]  /*0930*/  @P0 BRA `(.L_x_12) ;  /* 0x00000000004c0947 */ /* 0x000fea0003800000 */
[----:B-1----:R-:W1:Y:S01]  /*0940*/  S2UR UR5, SR_CgaCtaId ;  /* 0x00000000000579c3 */ /* 0x002e620000008800 */
[----:B------:R-:W-:Y:S01]  /*0950*/  UMOV UR9, 0x100 ;  /* 0x0000010000097882 */ /* 0x000fe20000000000 */
[----:B------:R-:W-:Y:S01]  /*0960*/  UMOV UR7, 0x400 ;  /* 0x0000040000077882 */ /* 0x000fe20000000000 */
[----:B------:R-:W-:Y:S01]  /*0970*/  USEL UR9, UR9, 0xe0, UP2 ;  /* 0x000000e009097887 */ /* 0x000fe20009000000 */
[----:B------:R-:W-:Y:S01]  /*0980*/  UMOV UR4, 0x1 ;  /* 0x0000000100047882 */ /* 0x000fe20000000000 */
[----:B------:R-:W-:Y:S01]  /*0990*/  ELECT P0, URZ, PT ;  /* 0x0000000000ff782f */ /* 0x000fe20003800000 */
[----:B------:R-:W-:-:S04]  /*09a0*/  UIADD3 UR10, UPT, UPT, -UR4, 0x100000, URZ ;  /* 0x00100000040a7890 */ /* 0x000fc8000fffe1ff */
[----:B------:R-:W-:Y:S02]  /*09b0*/  USHF.L.U32 UR11, UR10, 0xb, URZ ;  /* 0x0000000b0a0b7899 */ /* 0x000fe400080006ff */
[----:B------:R-:W-:Y:S02]  /*09c0*/  USHF.L.U32 UR10, UR10, 0x1, URZ ;  /* 0x000000010a0a7899 */ /* 0x000fe400080006ff */
[----:B------:R-:W-:-:S04]  /*09d0*/  UIADD3 UR12, UPT, UPT, -UR9, 0x100000, URZ ;  /* 0x00100000090c7890 */ /* 0x000fc8000fffe1ff */
[----:B------:R-:W-:Y:S02]  /*09e0*/  USHF.L.U32 UR13, UR12, 0xb, URZ ;  /* 0x0000000b0c0d7899 */ /* 0x000fe400080006ff */
[----:B------:R-:W-:Y:S02]  /*09f0*/  USHF.L.U32 UR12, UR12, 0x1, URZ ;  /* 0x000000010c0c7899 */ /* 0x000fe400080006ff */
[----:B-1----:R-:W-:Y:S01]  /*0a00*/  ULEA UR5, UR5, UR7, 0x18 ;  /* 0x0000000705057291 */ /* 0x002fe2000f8ec0ff */
[----:B------:R-:W1:Y:S11]  /*0a10*/  FENCE.VIEW.ASYNC.S ;  /* 0x00000000000073c6 */ /* 0x000e760000000000 */
[----:B-1----:R2:W1:Y:S01]  /*0a20*/  SYNCS.EXCH.64 URZ, [UR5+0xa0], UR10 ;  /* 0x0000a00a05ff75b2 */ /* 0x0024620008000100 */
[----:B------:R2:W1:Y:S01]  /*0a30*/  SYNCS.EXCH.64 URZ, [UR5+0xb0], UR12 ;  /* 0x0000b00c05ff75b2 */ /* 0x0004620008000100 */
[----:B------:R2:W1:Y:S01]  /*0a40*/  SYNCS.EXCH.64 URZ, [UR5+0xa8], UR10 ;  /* 0x0000a80a05ff75b2 */ /* 0x0004620008000100 */
[----:B------:R2:W1:Y:S02]  /*0a50*/  SYNCS.EXCH.64 URZ, [UR5+0xb8], UR12 ;  /* 0x0000b80c05ff75b2 */ /* 0x0004640008000100 */
[----:B--2---:R-:W-:Y:S01]  /*0a60*/  NOP ;  /* 0x0000000000007918 */ /* 0x004fe20000000000 */
.L_x_12:
        /* <DEDUP_REMOVED lines=22> */
[----:B------:R2:W1:Y:S01]  /*0bd0*/  SYNCS.EXCH.64 URZ, [UR7+0xf0], UR4 ;  /* 0x0000f00407ff75b2 */ /* 0x0004620008000100 */
[----:B------:R2:W1:Y:S01]  /*0be0*/  SYNCS.EXCH.64 URZ, [UR7+0xd8], UR10 ;  /* 0x0000d80a07ff75b2 */ /* 0x0004620008000100 */
[----:B------:R2:W1:Y:S02]  /*0bf0*/  SYNCS.EXCH.64 URZ, [UR7+0xf8], UR4 ;  /* 0x0000f80407ff75b2 */ /* 0x0004640008000100 */
[----:B--2---:R-:W-:Y:S01]  /*0c00*/  NOP ;  /* 0x0000000000007918 */ /* 0x004fe20000000000 */
.L_x_13:
        /* <DEDUP_REMOVED lines=18> */
.L_x_14:
[----:B-1----:R-:W1:Y:S01]  /*0d30*/  S2UR UR5, SR_CTAID.X ;  /* 0x00000000000579c3 */ /* 0x002e620000002500 */
[----:B------:R-:W-:-:S05]  /*0d40*/  CS2R.32 R63, SR_CgaSize ;  /* 0x00000000003f7805 */ /* 0x000fca0000008a00 */
[----:B------:R-:W-:-:S05]  /*0d50*/  IMAD R63, R63, -0xa0, RZ ;  /* 0xffffff603f3f7824 */ /* 0x000fca00078e02ff */
[----:B------:R-:W-:-:S14]  /*0d60*/  R2UR UR9, R63 ;  /* 0x000000003f0972ca */ /* 0x000fdc00000e0000 */
[----:B------:R-:W2:Y:S01]  /*0d70*/  LDCU UR9, c[0x0][UR9+0x2b0] ;  /* 0x00005600090977ac */ /* 0x000ea20008000800 */
[----:B------:R-:W-:Y:S01]  /*0d80*/  NOP ;  /* 0x0000000000007918 */ /* 0x000fe20000000000 */
[----:B------:R-:W-:-:S05]  /*0d90*/  CS2R.32 R63, SR_CgaSize ;  /* 0x00000000003f7805 */ /* 0x000fca0000008a00 */
[----:B------:R-:W-:-:S05]  /*0da0*/  IMAD R63, R63, -0xa0, RZ ;  /* 0xffffff603f3f7824 */ /* 0x000fca00078e02ff */
[----:B------:R-:W-:-:S14]  /*0db0*/  R2UR UR7, R63 ;  /* 0x000000003f0772ca */ /* 0x000fdc00000e0000 */
[----:B------:R-:W3:Y:S01]  /*0dc0*/  LDCU UR7, c[0x0][UR7+0x2b4] ;  /* 0x00005680070777ac */ /* 0x000ee20008000800 */
[----:B------:R-:W4:Y:S08]  /*0dd0*/  S2UR UR4, SR_CTAID.Y ;  /* 0x00000000000479c3 */ /* 0x000f300000002600 */
[----:B------:R-:W3:Y:S01]  /*0de0*/  LDC R10, c[0x0][0xb24] ;  /* 0x0002c900ff0a7b82 */ /* 0x000ee20000000800 */
[----:B-1----:R-:W-:-:S02]  /*0df0*/  I2FP.F32.U32 R63, UR5 ;  /* 0x00000005003f7c45 */ /* 0x002fc40008201000 */
[----:B------:R-:W-:-:S05]  /*0e00*/  CS2R.32 R3, SR_CgaSize ;  /* 0x0000000000037805 */ /* 0x000fca0000008a00 */
[----:B------:R-:W-:-:S06]  /*0e10*/  IMAD R3, R3, -0xa0, RZ ;  /* 0xffffff6003037824 */ /* 0x000fcc00078e02ff */
[----:B------:R-:W1:Y:S01]  /*0e20*/  LDC R3, c[0x0][R3+0x2a0] ;  /* 0x0000a80003037b82 */ /* 0x000e620000000800 */
[----:B------:R-:W-:Y:S01]  /*0e30*/  MOV R15, UR5 ;  /* 0x00000005000f7c02 */ /* 0x000fe20008000f00 */
[----:B--2---:R-:W-:Y:S01]  /*0e40*/  FMUL R63, R63, UR9 ;  /* 0x000000093f3f7c20 */ /* 0x004fe20008400000 */
[----:B----4-:R-:W-:Y:S02]  /*0e50*/  I2FP.F32.U32 R62, UR4 ;  /* 0x00000004003e7c45 */ /* 0x010fe40008201000 */
[----:B------:R-:W-:-:S05]  /*0e60*/  CS2R.32 R2, SR_CgaSize ;  /* 0x0000000000027805 */ /* 0x000fca0000008a00 */
[----:B------:R-:W-:-:S06]  /*0e70*/  IMAD R2, R2, -0xa0, RZ ;  /* 0xffffff6002027824 */ /* 0x000fcc00078e02ff */
[----:B------:R-:W2:Y:S01]  /*0e80*/  LDC R2, c[0x0][R2+0x2a4] ;  /* 0x0000a90002027b82 */ /* 0x000ea20000000800 */
[----:B------:R-:W-:Y:S01]  /*0e90*/  MOV R14, UR4 ;  /* 0x00000004000e7c02 */ /* 0x000fe20008000f00 */
[----:B------:R-:W4:Y:S01]  /*0ea0*/  F2I.U32.TRUNC.NTZ R63, R63 ;  /* 0x0000003f003f7305 */ /* 0x000f22000020f000 */
[----:B---3--:R-:W-:-:S05]  /*0eb0*/  FMUL R62, R62, UR7 ;  /* 0x000000073e3e7c20 */ /* 0x008fca0008400000 */
[----:B------:R-:W-:Y:S01]  /*0ec0*/  BAR.SYNC.DEFER_BLOCKING 0x0 ;  /* 0x0000000000007b1d */ /* 0x000fe20000010000 */
[----:B------:R-:W-:-:S05]  /*0ed0*/  ISETP.GE.AND P0, PT, R10, 0x1, PT ;  /* 0x000000010a00780c */ /* 0x000fca0003f06270 */
[----:B------:R-:W3:Y:S02]  /*0ee0*/  F2I.U32.TRUNC.NTZ R62, R62 ;  /* 0x0000003e003e7305 */ /* 0x000ee4000020f000 */
[----:B------:R-:W2:Y:S01]  /*0ef0*/  S2UR UR36, SR_CTAID.Z ;  /* 0x00000000002479c3 */ /* 0x000ea20000002700 */
[----:B----4-:R-:W-:-:S05]  /*0f00*/  IADD3 R63, PT, PT, -R63, RZ, RZ ;  /* 0x000000ff3f3f7210 */ /* 0x010fca0007ffe1ff */
[----:B-1----:R-:W-:Y:S01]  /*0f10*/  IMAD R63, R3, R63, UR5 ;  /* 0x00000005033f7e24 */ /* 0x002fe2000f8e023f */
[----:B---3--:R-:W-:-:S05]  /*0f20*/  IADD3 R62, PT, PT, -R62, RZ, RZ ;  /* 0x000000ff3e3e7210 */ /* 0x008fca0007ffe1ff */
[----:B--2---:R-:W-:Y:S01]  /*0f30*/  IMAD R62, R2, R62, UR4 ;  /* 0x00000004023e7e24 */ /* 0x004fe2000f8e023e */
[----:B------:R-:W-:Y:S06]  /*0f40*/  @!P0 BRA `(.L_x_15) ;  /* 0x0000000000b88947 */ /* 0x000fec0003800000 */
[----:B------:R-:W1:Y:S01]  /*0f50*/  LDC.64 R4, c[0x0][0xb18] ;  /* 0x0002c600ff047b82 */ /* 0x000e620000000a00 */
[----:B------:R-:W-:-:S07]  /*0f60*/  ISETP.NE.AND P0, PT, R10, 0x1, PT ;  /* 0x000000010a00780c */ /* 0x000fce0003f05270 */
[----:B------:R-:W2:Y:S08]  /*0f70*/  LDC R9, c[0x0][0xb0c] ;  /* 0x0002c300ff097b82 */ /* 0x000eb00000000800 */
[----:B------:R-:W3:Y:S08]  /*0f80*/  LDC R12, c[0x0][0x370] ;  /* 0x0000dc00ff0c7b82 */ /* 0x000ef00000000800 */
[----:B------:R-:W4:Y:S01]  /*0f90*/  LDC R11, c[0x0][0x374] ;  /* 0x0000dd00ff0b7b82 */ /* 0x000f220000000800 */
[----:B-1----:R-:W-:-:S07]  /*0fa0*/  ISETP.NE.AND P1, PT, R4, 0x1, PT ;  /* 0x000000010400780c */ /* 0x002fce0003f25270 */
[----:B------:R-:W3:Y:S01]  /*0fb0*/  LDC.64 R6, c[0x0][0xb10] ;  /* 0x0002c400ff067b82 */ /* 0x000ee20000000a00 */
[----:B--2---:R-:W-:-:S07]  /*0fc0*/  ISETP.NE.AND P2, PT, R9, 0x1, PT ;  /* 0x000000010900780c */ /* 0x004fce0003f45270 */
[----:B------:R-:W1:Y:S08]  /*0fd0*/  LDC R8, c[0x0][0xb20] ;  /* 0x0002c800ff087b82 */ /* 0x000e700000000800 */
[----:B------:R-:W2:Y:S01]  /*0fe0*/  LDC.64 R2, c[0x0][0xb28] ;  /* 0x0002ca00ff027b82 */ /* 0x000ea20000000a00 */
[----:B----4-:R-:W-:-:S04]  /*0ff0*/  IMAD.HI.U32 R13, R11, R5, RZ ;  /* 0x000000050b0d7227 */ /* 0x010fc800078e00ff */
[----:B------:R-:W-:-:S04]  /*1000*/  IMAD.HI.U32 R5, R14, R5, RZ ;  /* 0x000000050e057227 */ /* 0x000fc800078e00ff */
[----:B---3--:R-:W-:-:S05]  /*1010*/  IMAD.HI.U32 R16, R12, R6, RZ ;  /* 0x000000060c107227 */ /* 0x008fca00078e00ff */
[-C--:B------:R-:W-:Y:S01]  /*1020*/  @P2 SHF.R.U32.HI R12, RZ, R7.reuse, R16 ;  /* 0x00000007ff0c2219 */ /* 0x080fe20000011610 */
[----:B------:R-:W-:Y:S01]  /*1030*/  IMAD.HI.U32 R16, R15, R6, RZ ;  /* 0x000000060f107227 */ /* 0x000fe200078e00ff */
[-C--:B-1----:R-:W-:Y:S02]  /*1040*/  @P1 SHF.R.U32.HI R11, RZ, R8.reuse, R13 ;  /* 0x00000008ff0b1219 */ /* 0x082fe4000001160d */
[----:B------:R-:W-:Y:S02]  /*1050*/  SHF.R.U32.HI R5, RZ, R8, R5 ;  /* 0x00000008ff057219 */ /* 0x000fe40000011605 */
[----:B------:R-:W-:Y:S02]  /*1060*/  SHF.R.U32.HI R16, RZ, R7, R16 ;  /* 0x00000007ff107219 */ /* 0x000fe40000011610 */
[----:B------:R-:W-:Y:S01]  /*1070*/  SEL R5, R14, R5, !P1 ;  /* 0x000000050e057207 */ /* 0x000fe20004800000 */
[----:B--2---:R-:W-:Y:S01]  /*1080*/  IMAD.HI.U32 R13, R11, R2, RZ ;  /* 0x000000020b0d7227 */ /* 0x004fe200078e00ff */
[----:B------:R-:W-:-:S03]  /*1090*/  SEL R16, R15, R16, !P2 ;  /* 0x000000100f107207 */ /* 0x000fc60005000000 */
[----:B------:R-:W-:Y:S01]  /*10a0*/  IMAD.HI.U32 R6, R12, R2, RZ ;  /* 0x000000020c067227 */ /* 0x000fe200078e00ff */
[----:B------:R-:W-:-:S04]  /*10b0*/  @P0 SHF.R.U32.HI R11, RZ, R3, R13 ;  /* 0x00000003ff0b0219 */ /* 0x000fc8000001160d */
[----:B------:R-:W-:Y:S01]  /*10c0*/  @P0 SHF.R.U32.HI R12, RZ, R3, R6 ;  /* 0x00000003ff0c0219 */ /* 0x000fe20000011606 */
[----:B------:R-:W-:-:S04]  /*10d0*/  IMAD R11, R11, R10, RZ ;  /* 0x0000000a0b0b7224 */ /* 0x000fc800078e02ff */
[----:B------:R-:W-:Y:S01]  /*10e0*/  IMAD R6, R12, R10, RZ ;  /* 0x0000000a0c067224 */ /* 0x000fe200078e02ff */
[----:B------:R-:W-:-:S04]  /*10f0*/  ISETP.GE.AND P1, PT, R5, R11, PT ;  /* 0x0000000b0500720c */ /* 0x000fc80003f26270 */
[----:B------:R-:W-:Y:S01]  /*1100*/  ISETP.GE.OR P1, PT, R16, R6, P1 ;  /* 0x000000061000720c */ /* 0x000fe20000f26670 */
[----:B------:R-:W-:-:S05]  /*1110*/  IMAD.HI.U32 R6, R5, R2, RZ ;  /* 0x0000000205067227 */ /* 0x000fca00078e00ff */
[----:B------:R-:W-:-:S04]  /*1120*/  SHF.R.U32.HI R6, RZ, R3, R6 ;  /* 0x00000003ff067219 */ /* 0x000fc80000011606 */
[----:B------:R-:W-:-:S03]  /*1130*/  SEL R6, R5, R6, !P0 ;  /* 0x0000000605067207 */ /* 0x000fc60004000000 */
[----:B------:R-:W-:Y:S01]  /*1140*/  @!P1 IMAD.HI.U32 R7, R16, R2, RZ ;  /* 0x0000000210079227 */ /* 0x000fe200078e00ff */
[----:B------:R-:W-:-:S04]  /*1150*/  IADD3 R2, PT, PT, -R6, RZ, RZ ;  /* 0x000000ff06027210 */ /* 0x000fc80007ffe1ff */
[----:B------:R-:W-:Y:S01]  /*1160*/  @!P1 SHF.R.U32.HI R3, RZ, R3, R7 ;  /* 0x00000003ff039219 */ /* 0x000fe20000011607 */
[----:B------:R-:W-:Y:S01]  /*1170*/  IMAD R2, R10, R2, R5 ;  /* 0x000000020a027224 */ /* 0x000fe200078e0205 */
[----:B------:R-:W-:Y:S02]  /*1180*/  IADD3 R7, PT, PT, -R5, RZ, RZ ;  /* 0x000000ff05077210 */ /* 0x000fe40007ffe1ff */
[----:B------:R-:W-:-:S03]  /*1190*/  @!P1 SEL R3, R16, R3, !P0 ;  /* 0x0000000310039207 */ /* 0x000fc60004000000 */
[----:B------:R-:W-:Y:S02]  /*11a0*/  IMAD R7, R4, R7, R14 ;  /* 0x0000000704077224 */ /* 0x000fe400078e020e */
[--C-:B------:R-:W-:Y:S02]  /*11b0*/  @!P1 IMAD.IADD R6, R6, 0x1, -R3.reuse ;  /* 0x0000000106069824 */ /* 0x100fe400078e0a03 */
[----:B------:R-:W-:Y:S01]  /*11c0*/  @!P1 IMAD R3, R2, R12, R3 ;  /* 0x0000000c02039224 */ /* 0x000fe200078e0203 */
[----:B------:R-:W-:Y:S01]  /*11d0*/  IADD3 R2, PT, PT, -R16, RZ, RZ ;  /* 0x000000ff10027210 */ /* 0x000fe20007ffe1ff */
[----:B------:R-:W-:Y:S02]  /*11e0*/  @!P1 IMAD R5, R6, R10, R16 ;  /* 0x0000000a06059224 */ /* 0x000fe400078e0210 */
[----:B------:R-:W-:Y:S02]  /*11f0*/  @!P1 IMAD.MOV.U32 R16, RZ, RZ, R3 ;  /* 0x000000ffff109224 */ /* 0x000fe400078e0003 */
[----:B------:R-:W-:-:S02]  /*1200*/  IMAD R2, R9, R2, R15 ;  /* 0x0000000209027224 */ /* 0x000fc400078e020f */
[----:B------:R-:W-:Y:S02]  /*1210*/  IMAD R14, R5, R4, R7 ;  /* 0x00000004050e7224 */ /* 0x000fe400078e0207 */
[----:B------:R-:W-:Y:S02]  /*1220*/  IMAD R15, R16, R9, R2 ;  /* 0x00000009100f7224 */ /* 0x000fe400078e0202 */
.L_x_15:
[----:B------:R-:W1:Y:S01]  /*1230*/  LDCU UR4, c[0x0][0xb30] ;  /* 0x00016600ff0477ac */ /* 0x000e620008000800 */
[----:B------:R-:W2:Y:S08]  /*1240*/  S2UR UR37, SR_CgaCtaId ;  /* 0x00000000002579c3 */ /* 0x000eb00000008800 */
[----:B------:R-:W3:Y:S01]  /*1250*/  LDC R26, c[0x0][0xb24] ;  /* 0x0002c900ff1a7b82 */ /* 0x000ee20000000800 */
[----:B-1----:R-:W-:-:S09]  /*1260*/  UISETP.NE.AND UP1, UPT, UR4, 0x1, UPT ;  /* 0x000000010400788c */ /* 0x002fd2000bf25270 */
[----:B--2---:R-:W-:Y:S05]  /*1270*/  BRA.U UP1, `(.L_x_16) ;  /* 0x0000000101407547 */ /* 0x004fea000b800000 */
[----:B------:R-:W1:Y:S08]  /*1280*/  LDC.64 R4, c[0x0][0xb10] ;  /* 0x0002c400ff047b82 */ /* 0x000e700000000a00 */
[----:B------:R-:W2:Y:S08]  /*1290*/  LDC.64 R2, c[0x0][0xb18] ;  /* 0x0002c600ff027b82 */ /* 0x000eb00000000a00 */
[----:B------:R-:W4:Y:S08]  /*12a0*/  LDC R6, c[0x0][0xb20] ;  /* 0x0002c800ff067b82 */ /* 0x000f300000000800 */
[----:B------:R-:W3:Y:S01]  /*12b0*/  LDC R7, c[0x0][0xb0c] ;  /* 0x0002c300ff077b82 */ /* 0x000ee20000000800 */
[----:B-1----:R-:W-:-:S05]  /*12c0*/  IMAD.HI.U32 R4, R15, R4, RZ ;  /* 0x000000040f047227 */ /* 0x002fca00078e00ff */
[----:B------:R-:W-:Y:S01]  /*12d0*/  SHF.R.U32.HI R4, RZ, R5, R4 ;  /* 0x00000005ff047219 */ /* 0x000fe20000011604 */
[----:B--2---:R-:W-:Y:S01]  /*12e0*/  IMAD.HI.U32 R3, R14, R3, RZ ;  /* 0x000000030e037227 */ /* 0x004fe200078e00ff */
[----:B------:R-:W-:-:S04]  /*12f0*/  ISETP.NE.AND P0, PT, R2, 0x1, PT ;  /* 0x000000010200780c */ /* 0x000fc80003f05270 */
[----:B----4-:R-:W-:-:S04]  /*1300*/  SHF.R.U32.HI R3, RZ, R6, R3 ;  /* 0x00000006ff037219 */ /* 0x010fc80000011603 */
[----:B------:R-:W-:Y:S02]  /*1310*/  SEL R3, R14, R3, !P0 ;  /* 0x000000030e037207 */ /* 0x000fe40004000000 */
[----:B---3--:R-:W-:-:S04]  /*1320*/  ISETP.NE.AND P1, PT, R7, 0x1, PT ;  /* 0x000000010700780c */ /* 0x008fc80003f25270 */
[----:B------:R-:W-:-:S05]  /*1330*/  SEL R4, R15, R4, !P1 ;  /* 0x000000040f047207 */ /* 0x000fca0004800000 */
[----:B------:R-:W-:Y:S02]  /*1340*/  IMAD.IADD R5, R3, 0x1, -R4 ;  /* 0x0000000103057824 */ /* 0x000fe400078e0a04 */
[----:B------:R-:W-:Y:S02]  /*1350*/  IMAD.IADD R3, R4, 0x1, -R3 ;  /* 0x0000000104037824 */ /* 0x000fe400078e0a03 */
[----:B------:R-:W-:Y:S02]  /*1360*/  IMAD R15, R5, R7, R15 ;  /* 0x00000007050f7224 */ /* 0x000fe400078e020f */
[----:B------:R-:W-:-:S07]  /*1370*/  IMAD R14, R3, R2, R14 ;  /* 0x00000002030e7224 */ /* 0x000fce00078e020e */
.L_x_16:
[----:B------:R-:W-:Y:S01]  /*1380*/  BAR.SYNC.DEFER_BLOCKING 0x0 ;  /* 0x0000000000007b1d */ /* 0x000fe20000010000 */
[----:B------:R-:W-:Y:S01]  /*1390*/  UISETP.NE.AND UP1, UPT, UR8, 0x2, UPT ;  /* 0x000000020800788c */ /* 0x000fe2000bf25270 */
[----:B------:R-:W-:Y:S02]  /*13a0*/  ISETP.NE.OR P5, PT, R0, 0x2, !P5 ;  /* 0x000000020000780c */ /* 0x000fe40006fa5670 */
[----:B------:R-:W-:-:S06]  /*13b0*/  LOP3.LUT R2, R75, 0x1f, RZ, 0xc0, !PT ;  /* 0x0000001f4b027812 */ /* 0x000fcc00078ec0ff */
[----:B------:R-:W-:Y:S05]  /*13c0*/  BRA.U UP1, `(.L_x_17) ;  /* 0x0000001101f47547 */ /* 0x000fea000b800000 */
[----:B------:R-:W1:Y:S01]  /*13d0*/  LDCU UR13, c[0x0][0x38c] ;  /* 0x00007180ff0d77ac */ /* 0x000e620008000800 */
[----:B------:R-:W2:Y:S01]  /*13e0*/  LDC R8, c[0x0][0x370] ;  /* 0x0000dc00ff087b82 */ /* 0x000ea20000000800 */
[----:B------:R-:W-:Y:S01]  /*13f0*/  PLOP3.LUT P1, PT, PT, PT, UP2, 0x80, 0x8 ;  /* 0x000000000008781c */ /* 0x000fe20003f2f028 */
[----:B------:R-:W-:Y:S01]  /*1400*/  IMAD.MOV.U32 R17, RZ, RZ, 0x1 ;  /* 0x00000001ff117424 */ /* 0x000fe200078e00ff */
[----:B------:R-:W-:Y:S01]  /*1410*/  ISETP.EQ.OR P4, PT, R2, RZ, P5 ;  /* 0x000000ff0200720c */ /* 0x000fe20002f82670 */
[----:B------:R-:W-:Y:S01]  /*1420*/  IMAD.MOV.U32 R16, RZ, RZ, RZ ;  /* 0x000000ffff107224 */ /* 0x000fe200078e00ff */
[----:B------:R-:W-:Y:S02]  /*1430*/  PLOP3.LUT P1, PT, P1, PT, PT, 0x8, 0x80 ;  /* 0x000000000080781c */ /* 0x000fe40000f2e170 */
[----:B------:R-:W-:Y:S01]  /*1440*/  CS2R R12, SRZ ;  /* 0x00000000000c7805 */ /* 0x000fe2000001ff00 */
[----:B------:R-:W-:Y:S01]  /*1450*/  IMAD.MOV.U32 R11, RZ, RZ, 0x1 ;  /* 0x00000001ff0b7424 */ /* 0x000fe200078e00ff */
[----:B------:R-:W4:Y:S01]  /*1460*/  LDC R0, c[0x0][0x374] ;  /* 0x0000dd00ff007b82 */ /* 0x000f220000000800 */
[----:B------:R-:W2:Y:S01]  /*1470*/  LDCU.64 UR22, c[0x0][0x348] ;  /* 0x00006900ff1677ac */ /* 0x000ea20008000a00 */
[----:B------:R-:W-:Y:S01]  /*1480*/  UMOV UR6, URZ ;  /* 0x000000ff00067c82 */ /* 0x000fe20008000000 */
[----:B-1----:R-:W-:-:S04]  /*1490*/  UIADD3 UR5, UPT, UPT, UR13, 0x3f, URZ ;  /* 0x0000003f0d057890 */ /* 0x002fc8000fffe0ff */
[----:B------:R-:W-:-:S04]  /*14a0*/  USHF.R.S32.HI UR4, URZ, 0x1f, UR5 ;  /* 0x0000001fff047899 */ /* 0x000fc80008011405 */
[----:B------:R-:W-:-:S04]  /*14b0*/  ULEA.HI UR4, UR4, UR5, URZ, 0x6 ;  /* 0x0000000504047291 */ /* 0x000fc8000f8f30ff */
[----:B------:R-:W-:Y:S02]  /*14c0*/  USHF.R.S32.HI UR15, URZ, 0x6, UR4 ;  /* 0x00000006ff0f7899 */ /* 0x000fe40008011404 */
[----:B------:R-:W-:Y:S02]  /*14d0*/  UIADD3 UR4, UPT, UPT, UR13, -0x1, URZ ;  /* 0xffffffff0d047890 */ /* 0x000fe4000fffe0ff */
[----:B------:R-:W-:Y:S02]  /*14e0*/  UISETP.LT.U32.AND UP0, UPT, UR15, 0x6, UPT ;  /* 0x000000060f00788c */ /* 0x000fe4000bf01070 */
[----:B------:R-:W-:Y:S02]  /*14f0*/  UISETP.GE.U32.AND UP1, UPT, UR4, -0x7f, UPT ;  /* 0xffffff810400788c */ /* 0x000fe4000bf26070 */
[----:B------:R-:W-:Y:S02]  /*1500*/  USEL UR14, UR15, 0x6, UP0 ;  /* 0x000000060f0e7887 */ /* 0x000fe40008000000 */
[----:B------:R-:W-:-:S02]  /*1510*/  UIADD3 UR13, UPT, UPT, UR13, 0x7e, URZ ;  /* 0x0000007e0d0d7890 */ /* 0x000fc4000fffe0ff */
[----:B------:R-:W-:Y:S02]  /*1520*/  UIADD3 UR5, UPT, UPT, UR14, -0x1, URZ ;  /* 0xffffffff0e057890 */ /* 0x000fe4000fffe0ff */
[----:B------:R-:W-:-:S03]  /*1530*/  UIADD3 UR7, UPT, UPT, UR15, -UR14, URZ ;  /* 0x8000000e0f077290 */ /* 0x000fc6000fffe0ff */
[----:B------:R-:W-:-:S04]  /*1540*/  @UP1 UIADD3 UR5, UPT, UPT, UR14, URZ, URZ ;  /* 0x000000ff0e051290 */ /* 0x000fc8000fffe0ff */
[----:B--2---:R-:W-:-:S12]  /*1550*/  UIADD3 UR5, UPT, UPT, UR5, 0x1, URZ ;  /* 0x0000000105057890 */ /* 0x004fd8000fffe0ff */
.L_x_35:
[----:B------:R-:W-:Y:S01]  /*1560*/  UISETP.NE.AND UP0, UPT, UR37, URZ, UPT ;  /* 0x000000ff2500728c */ /* 0x000fe2000bf05270 */
[----:B------:R-:W1:Y:S08]  /*1570*/  S2UR UR37, SR_CgaCtaId ;  /* 0x00000000002579c3 */ /* 0x000e700000008800 */
[----:B------:R-:W-:Y:S05]  /*1580*/  BRA.U UP0, `(.L_x_18) ;  /* 0x0000000100347547 */ /* 0x000fea000b800000 */
[----:B------:R-:W2:Y:S01]  /*1590*/  S2R R2, SR_CgaCtaId ;  /* 0x0000000000027919 */ /* 0x000ea20000008800 */
[----:B------:R-:W-:-:S04]  /*15a0*/  MOV R3, 0x400 ;  /* 0x0000040000037802 */ /* 0x000fc80000000f00 */
[----:B--2---:R-:W-:Y:S02]  /*15b0*/  LEA R2, R2, R3, 0x18 ;  /* 0x0000000302027211 */ /* 0x004fe400078ec0ff */
[----:B------:R-:W-:-:S03]  /*15c0*/  SHF.L.U32 R3, R11, 0x1f, RZ ;  /* 0x0000001f0b037819 */ /* 0x000fc600000006ff */
[----:B------:R-:W-:-:S04]  /*15d0*/  IMAD R2, R12, 0x8, R2 ;  /* 0x000000080c027824 */ /* 0x000fc800078e0202 */
[----:B------:R-:W2:Y:S02]  /*15e0*/  SYNCS.PHASECHK.TRANS64.TRYWAIT P0, [R2+URZ+0x110], R3 ;  /* 0x00011003020075a7 */ /* 0x000ea400080011ff */
[----:B--2---:R-:W-:Y:S05]  /*15f0*/  @!P0 BRA `(.L_x_19) ;  /* 0x0000005800a88947 */ /* 0x004fea0003800000 */
.L_x_117:
[----:B------:R-:W-:Y:S01]  /*1600*/  VIADD R12, R12, 0x1 ;  /* 0x000000010c0c7836 */ /* 0x000fe20000000000 */
[----:B------:R2:W-:Y:S04]  /*1610*/  SYNCS.ARRIVE.TRANS64.A1T0 RZ, [R2+URZ+0x100], RZ ;  /* 0x000100ff02ff79a7 */ /* 0x0005e800081000ff */
[----:B------:R-:W-:-:S04]  /*1620*/  ISETP.NE.AND P0, PT, R12, 0x2, PT ;  /* 0x000000020c00780c */ /* 0x000fc80003f05270 */
[----:B------:R-:W-:Y:S02]  /*1630*/  SEL R12, R12, RZ, P0 ;  /* 0x000000ff0c0c7207 */ /* 0x000fe40000000000 */
[----:B--2---:R-:W-:-:S04]  /*1640*/  SEL R2, RZ, 0x1, P0 ;  /* 0x00000001ff027807 */ /* 0x004fc80000000000 */
[----:B------:R-:W-:-:S07]  /*1650*/  LOP3.LUT R11, R11, R2, RZ, 0x3c, !PT ;  /* 0x000000020b0b7212 */ /* 0x000fce00078e3cff */
.L_x_18:
[----:B------:R-:W-:Y:S01]  /*1660*/  UMOV UR4, 0x400 ;  /* 0x0000040000047882 */ /* 0x000fe20000000000 */
[----:B------:R-:W-:Y:S01]  /*1670*/  SHF.L.U32 R2, R17, 0x1f, RZ ;  /* 0x0000001f11027819 */ /* 0x000fe200000006ff */
[----:B-1----:R-:W-:Y:S01]  /*1680*/  ULEA UR4, UR37, UR4, 0x18 ;  /* 0x0000000425047291 */ /* 0x002fe2000f8ec0ff */
[----:B------:R-:W-:Y:S01]  /*1690*/  R2UR UR35, R15 ;  /* 0x000000000f2372ca */ /* 0x000fe200000e0000 */
[----:B------:R-:W-:Y:S01]  /*16a0*/  UISETP.GE.U32.AND UP0, UPT, UR13, 0x7f, UPT ;  /* 0x0000007f0d00788c */ /* 0x000fe2000bf06070 */
[----:B------:R-:W-:Y:S01]  /*16b0*/  R2UR UR19, R14 ;  /* 0x000000000e1372ca */ /* 0x000fe200000e0000 */
[----:B------:R-:W-:Y:S01]  /*16c0*/  ULEA UR8, UR6, UR4, 0x3 ;  /* 0x0000000406087291 */ /* 0x000fe2000f8e18ff */
[----:B------:R-:W-:-:S08]  /*16d0*/  UMOV UR29, URZ ;  /* 0x000000ff001d7c82 */ /* 0x000fd00008000000 */
[----:B------:R1:W2:Y:S01]  /*16e0*/  SYNCS.PHASECHK.TRANS64.TRYWAIT P0, [UR8+0x30], R2 ;  /* 0x00003002ff0075a7 */ /* 0x0002a20008001108 */
[----:B------:R-:W-:Y:S02]  /*16f0*/  USHF.L.U32 UR35, UR35, 0x6, URZ ;  /* 0x0000000623237899 */ /* 0x000fe400080006ff */
[----:B------:R-:W-:Y:S01]  /*1700*/  USHF.L.U32 UR19, UR19, 0x6, URZ ;  /* 0x0000000613137899 */ /* 0x000fe200080006ff */
[----:B------:R-:W-:Y:S11]  /*1710*/  BRA.U !UP0, `(.L_x_20) ;  /* 0x0000000108d47547 */ /* 0x000ff6000b800000 */
[----:B------:R-:W-:Y:S01]  /*1720*/  UMOV UR21, URZ ;  /* 0x000000ff00157c82 */ /* 0x000fe20008000000 */
[----:B------:R-:W-:-:S05]  /*1730*/  UMOV UR42, UR6 ;  /* 0x00000006002a7c82 */ /* 0x000fca0008000000 */
.L_x_25:
[----:B-1----:R-:W-:Y:S01]  /*1740*/  ULEA UR33, UR42, UR4, 0x3 ;  /* 0x000000042a217291 */ /* 0x002fe2000f8e18ff */
[----:B--2---:R-:W-:Y:S01]  /*1750*/  @!P5 MOV R3, 0x8000 ;  /* 0x000080000003d802 */ /* 0x004fe20000000f00 */
[----:B--2---:R-:W-:Y:S10]  /*1760*/  @P0 BRA `(.L_x_21) ;  /* 0x00000000000c0947 */ /* 0x004ff40003800000 */
[----:B------:R-:W-:-:S04]  /*1770*/  SHF.L.U32 R4, R17, 0x1f, RZ ;  /* 0x0000001f11047819 */ /* 0x000fc800000006ff */
[----:B------:R-:W2:Y:S02]  /*1780*/  SYNCS.PHASECHK.TRANS64.TRYWAIT P0, [UR33+0x30], R4 ;  /* 0x00003004ff0075a7 */ /* 0x000ea40008001121 */
[----:B--2---:R-:W-:Y:S05]  /*1790*/  @!P0 BRA `(.L_x_22) ;  /* 0x0000005800548947 */ /* 0x004fea0003800000 */
.L_x_21:
[----:B------:R2:W-:Y:S01]  /*17a0*/  @!P5 SYNCS.ARRIVE.TRANS64 RZ, [UR33], R3 ;  /* 0x00000003ffffd9a7 */ /* 0x0005e20008000021 */
[----:B------:R-:W-:Y:S04]  /*17b0*/  BSSY.RECONVERGENT B0, `(.L_x_23) ;  /* 0x0000003000007945 */ /* 0x000fe80003800200 */
[----:B------:R-:W-:Y:S05]  /*17c0*/  @P4 BRA `(.L_x_24) ;  /* 0x0000000000044947 */ /* 0x000fea0003800000 */
[----:B------:R-:W-:Y:S05]  /*17d0*/  BPT.TRAP 0x1 ;  /* 0x000000040000795c */ /* 0x000fea0000300000 */
.L_x_24:
[----:B------:R-:W-:Y:S05]  /*17e0*/  BSYNC.RECONVERGENT B0 ;  /* 0x0000000000007941 */ /* 0x000fea0003800200 */
.L_x_23:
[----:B------:R-:W-:Y:S02]  /*17f0*/  UIADD3 UR6, UPT, UPT, UR42, 0x1, URZ ;  /* 0x000000012a067890 */ /* 0x000fe4000fffe0ff */
[----:B------:R-:W-:Y:S02]  /*1800*/  UIADD3 UR40, UP1, UPT, UR22, 0x80, URZ ;  /* 0x0000008016287890 */ /* 0x000fe4000ff3e0ff */
[----:B------:R-:W-:Y:S02]  /*1810*/  UISETP.NE.AND UP0, UPT, UR6, 0x6, UPT ;  /* 0x000000060600788c */ /* 0x000fe4000bf05270 */
[----:B------:R-:W-:Y:S02]  /*1820*/  USHF.L.U32 UR34, UR21, 0x6, URZ ;  /* 0x0000000615227899 */ /* 0x000fe400080006ff */
[----:B------:R-:W-:Y:S02]  /*1830*/  USEL UR9, URZ, 0x1, UP0 ;  /* 0x00000001ff097887 */ /* 0x000fe40008000000 */
[----:B------:R-:W-:-:S02]  /*1840*/  USEL UR6, UR6, URZ, UP0 ;  /* 0x000000ff06067287 */ /* 0x000fc40008000000 */
[----:B------:R-:W-:Y:S02]  /*1850*/  UIADD3 UR38, UP0, UPT, UR22, 0x180, URZ ;  /* 0x0000018016267890 */ /* 0x000fe4000ff1e0ff */
[----:B------:R-:W-:Y:S01]  /*1860*/  ULEA UR8, UR6, UR4, 0x3 ;  /* 0x0000000406087291 */ /* 0x000fe2000f8e18ff */
[----:B------:R-:W-:Y:S01]  /*1870*/  LOP3.LUT R17, R17, UR9, RZ, 0x3c, !PT ;  /* 0x0000000911117c12 */ /* 0x000fe2000f8e3cff */
[----:B------:R-:W-:Y:S02]  /*1880*/  UIADD3.X UR41, UPT, UPT, URZ, UR23, URZ, UP1, !UPT ;  /* 0x00000017ff297290 */ /* 0x000fe40008ffe4ff */
[----:B------:R-:W-:Y:S01]  /*1890*/  UIADD3 UR26, UPT, UPT, UR34, 0x20, URZ ;  /* 0x00000020221a7890 */ /* 0x000fe2000fffe0ff */
[----:B-1----:R-:W-:Y:S01]  /*18a0*/  SHF.L.U32 R2, R17, 0x1f, RZ ;  /* 0x0000001f11027819 */ /* 0x002fe200000006ff */
[----:B------:R-:W-:Y:S01]  /*18b0*/  UIADD3.X UR39, UPT, UPT, URZ, UR23, URZ, UP0, !UPT ;  /* 0x00000017ff277290 */ /* 0x000fe200087fe4ff */
[----:B------:R-:W-:Y:S02]  /*18c0*/  UMOV UR30, 0x0 ;  /* 0x00000000001e7882 */ /* 0x000fe40000000000 */
[----:B------:R1:W1:Y:S01]  /*18d0*/  SYNCS.PHASECHK.TRANS64.TRYWAIT P0, [UR8+0x30], R2 ;  /* 0x00003002ff0075a7 */ /* 0x0002620008001108 */
[----:B------:R-:W-:Y:S01]  /*18e0*/  ULEA UR8, UR42, UR4, 0xe ;  /* 0x000000042a087291 */ /* 0x000fe2000f8e70ff */
[----:B------:R-:W-:Y:S01]  /*18f0*/  UMOV UR31, 0x10000000 ;  /* 0x10000000001f7882 */ /* 0x000fe20000000000 */
[----:B------:R-:W-:-:S02]  /*1900*/  UMOV UR25, UR33 ;  /* 0x0000002100197c82 */ /* 0x000fc40008000000 */
[----:B------:R-:W-:Y:S02]  /*1910*/  UIADD3 UR32, UPT, UPT, UR8, 0x6800, URZ ;  /* 0x0000680008207890 */ /* 0x000fe4000fffe0ff */
[----:B------:R-:W-:Y:S02]  /*1920*/  UIADD3 UR24, UPT, UPT, UR8, 0x8800, URZ ;  /* 0x0000880008187890 */ /* 0x000fe4000fffe0ff */
[----:B------:R-:W-:Y:S02]  /*1930*/  UIADD3 UR16, UPT, UPT, UR8, 0x1e800, URZ ;  /* 0x0001e80008107890 */ /* 0x000fe4000fffe0ff */
[----:B------:R-:W-:Y:S01]  /*1940*/  UIADD3 UR8, UPT, UPT, UR8, 0x20800, URZ ;  /* 0x0002080008087890 */ /* 0x000fe2000fffe0ff */
[----:B------:R-:W-:Y:S01]  /*1950*/  UMOV UR27, UR35 ;  /* 0x00000023001b7c82 */ /* 0x000fe20008000000 */
[----:B------:R-:W-:Y:S01]  /*1960*/  UMOV UR28, UR36 ;  /* 0x00000024001c7c82 */ /* 0x000fe20008000000 */
[----:B------:R-:W-:Y:S01]  /*1970*/  UMOV UR17, UR33 ;  /* 0x0000002100117c82 */ /* 0x000fe20008000000 */
[----:B------:R-:W-:Y:S01]  /*1980*/  UMOV UR20, UR36 ;  /* 0x0000002400147c82 */ /* 0x000fe20008000000 */
[----:B------:R-:W-:Y:S01]  /*1990*/  UMOV UR18, UR34 ;  /* 0x0000002200127c82 */ /* 0x000fe20008000000 */
[----:B------:R1:W-:Y:S01]  /*19a0*/  UTMALDG.3D [UR32], [UR40], desc[UR30] ;  /* 0x00001e20280075b4 */ /* 0x0003e20008011000 */
[----:B------:R-:W-:Y:S01]  /*19b0*/  UMOV UR11, UR19 ;  /* 0x00000013000b7c82 */ /* 0x000fe20008000000 */
[----:B------:R-:W-:Y:S01]  /*19c0*/  UMOV UR12, UR36 ;  /* 0x00000024000c7c82 */ /* 0x000fe20008000000 */
[----:B------:R-:W-:Y:S01]  /*19d0*/  UMOV UR9, UR33 ;  /* 0x0000002100097c82 */ /* 0x000fe20008000000 */
[----:B------:R-:W-:Y:S01]  /*19e0*/  UMOV UR10, UR26 ;  /* 0x0000001a000a7c82 */ /* 0x000fe20008000000 */
[----:B------:R-:W-:Y:S01]  /*19f0*/  UIADD3 UR21, UPT, UPT, UR21, 0x1, URZ ;  /* 0x0000000115157890 */ /* 0x000fe2000fffe0ff */
[----:B------:R-:W-:Y:S01]  /*1a00*/  UMOV UR29, UR5 ;  /* 0x00000005001d7c82 */ /* 0x000fe20008000000 */
[----:B------:R1:W-:Y:S02]  /*1a10*/  UTMALDG.3D [UR24], [UR40], desc[UR30] ;  /* 0x00001e18280075b4 */ /* 0x0003e40008011000 */
[----:B------:R-:W-:Y:S01]  /*1a20*/  UISETP.NE.AND UP0, UPT, UR21, UR5, UPT ;  /* 0x000000051500728c */ /* 0x000fe2000bf05270 */
[----:B------:R-:W-:Y:S01]  /*1a30*/  UMOV UR42, UR6 ;  /* 0x00000006002a7c82 */ /* 0x000fe20008000000 */
[----:B------:R1:W-:Y:S01]  /*1a40*/  UTMALDG.3D [UR16], [UR38], desc[UR30] ;  /* 0x00001e10260075b4 */ /* 0x0003e20008011000 */
[----:B------:R1:W-:Y:S06]  /*1a50*/  UTMALDG.3D [UR8], [UR38], desc[UR30] ;  /* 0x00001e08260075b4 */ /* 0x0003ec0008011000 */
[----:B------:R-:W-:Y:S05]  /*1a60*/  BRA.U UP0, `(.L_x_25) ;  /* 0xfffffffd00347547 */ /* 0x000fea000b83ffff */
.L_x_20:
[----:B-1----:R-:W-:Y:S01]  /*1a70*/  ULEA UR8, UR6, UR4, 0x3 ;  /* 0x0000000406087291 */ /* 0x002fe2000f8e18ff */
[----:B------:R-:W-:Y:S01]  /*1a80*/  SHF.L.U32 R2, R17, 0x1f, RZ ;  /* 0x0000001f11027819 */ /* 0x000fe200000006ff */
[----:B------:R-:W-:Y:S01]  /*1a90*/  @!P1 SYNCS.ARRIVE.TRANS64.A1T0 RZ, [UR4+0x98], RZ ;  /* 0x000098ffffff99a7 */ /* 0x000fe20008100004 */
[----:B------:R-:W-:-:S06]  /*1aa0*/  UISETP.GT.AND UP0, UPT, UR15, UR14, UPT ;  /* 0x0000000e0f00728c */ /* 0x000fcc000bf04270 */
[----:B--2---:R1:W2:Y:S03]  /*1ab0*/  SYNCS.PHASECHK.TRANS64.TRYWAIT P0, [UR8+0x30], R2 ;  /* 0x00003002ff0075a7 */ /* 0x0042a60008001108 */
[----:B------:R-:W-:Y:S05]  /*1ac0*/  BRA.U !UP0, `(.L_x_26) ;  /* 0x0000000108d07547 */ /* 0x000fea000b800000 */
[----:B------:R-:W-:Y:S01]  /*1ad0*/  UIADD3 UR21, UPT, UPT, UR7, UR29, URZ ;  /* 0x0000001d07157290 */ /* 0x000fe2000fffe0ff */
[----:B------:R-:W-:-:S11]  /*1ae0*/  UMOV UR42, UR6 ;  /* 0x00000006002a7c82 */ /* 0x000fd60008000000 */
.L_x_31:
[----:B-1----:R-:W-:Y:S01]  /*1af0*/  ULEA UR33, UR42, UR4, 0x3 ;  /* 0x000000042a217291 */ /* 0x002fe2000f8e18ff */
[----:B--2---:R-:W-:Y:S01]  /*1b00*/  @!P5 MOV R3, 0x8000 ;  /* 0x000080000003d802 */ /* 0x004fe20000000f00 */
[----:B--2---:R-:W-:Y:S10]  /*1b10*/  @P0 BRA `(.L_x_27) ;  /* 0x00000000000c0947 */ /* 0x004ff40003800000 */
[----:B------:R-:W-:-:S04]  /*1b20*/  SHF.L.U32 R4, R17, 0x1f, RZ ;  /* 0x0000001f11047819 */ /* 0x000fc800000006ff */
[----:B------:R-:W2:Y:S02]  /*1b30*/  SYNCS.PHASECHK.TRANS64.TRYWAIT P0, [UR33+0x30], R4 ;  /* 0x00003004ff0075a7 */ /* 0x000ea40008001121 */
[----:B--2---:R-:W-:Y:S05]  /*1b40*/  @!P0 BRA `(.L_x_28) ;  /* 0x0000005400808947 */ /* 0x004fea0003800000 */
.L_x_27:
[----:B------:R2:W-:Y:S01]  /*1b50*/  @!P5 SYNCS.ARRIVE.TRANS64 RZ, [UR33], R3 ;  /* 0x00000003ffffd9a7 */ /* 0x0005e20008000021 */
[----:B------:R-:W-:Y:S04]  /*1b60*/  BSSY.RECONVERGENT B0, `(.L_x_29) ;  /* 0x0000003000007945 */ /* 0x000fe80003800200 */
[----:B------:R-:W-:Y:S05]  /*1b70*/  @P4 BRA `(.L_x_30) ;  /* 0x0000000000044947 */ /* 0x000fea0003800000 */
[----:B------:R-:W-:Y:S05]  /*1b80*/  BPT.TRAP 0x1 ;  /* 0x000000040000795c */ /* 0x000fea0000300000 */
.L_x_30:
[----:B------:R-:W-:Y:S05]  /*1b90*/  BSYNC.RECONVERGENT B0 ;  /* 0x0000000000007941 */ /* 0x000fea0003800200 */
.L_x_29:
        /* <DEDUP_REMOVED lines=31> */
[----:B------:R-:W-:Y:S01]  /*1d90*/  UMOV UR10, UR26 ;  /* 0x0000001a000a7c82 */ /* 0x000fe20008000000 */
[----:B------:R-:W-:Y:S01]  /*1da0*/  UIADD3 UR29, UPT, UPT, UR29, 0x1, URZ ;  /* 0x000000011d1d7890 */ /* 0x000fe2000fffe0ff */
[----:B------:R1:W-:Y:S01]  /*1db0*/  UTMALDG.3D [UR24], [UR40], desc[UR30] ;  /* 0x00001e18280075b4 */ /* 0x0003e20008011000 */
[----:B------:R-:W-:-:S02]  /*1dc0*/  UMOV UR42, UR6 ;  /* 0x00000006002a7c82 */ /* 0x000fc40008000000 */
[----:B------:R-:W-:Y:S01]  /*1dd0*/  UISETP.NE.AND UP0, UPT, UR29, UR21, UPT ;  /* 0x000000151d00728c */ /* 0x000fe2000bf05270 */
[----:B------:R1:W-:Y:S01]  /*1de0*/  UTMALDG.3D [UR16], [UR38], desc[UR30] ;  /* 0x00001e10260075b4 */ /* 0x0003e20008011000 */
[----:B------:R1:W-:Y:S07]  /*1df0*/  UTMALDG.3D [UR8], [UR38], desc[UR30] ;  /* 0x00001e08260075b4 */ /* 0x0003ee0008011000 */
[----:B------:R-:W-:Y:S05]  /*1e00*/  BRA.U UP0, `(.L_x_31) ;  /* 0xfffffffd00387547 */ /* 0x000fea000b83ffff */
.L_x_26:
[C---:B-1----:R-:W-:Y:S01]  /*1e10*/  LEA R2, R16.reuse, UR4, 0x3 ;  /* 0x0000000410027c11 */ /* 0x042fe2000f8e18ff */
[----:B------:R-:W-:Y:S01]  /*1e20*/  NOP ;  /* 0x0000000000007918 */ /* 0x000fe20000000000 */
[----:B--2---:R-:W-:Y:S02]  /*1e30*/  SHF.L.U32 R3, R13, 0x1f, RZ ;  /* 0x0000001f0d037819 */ /* 0x004fe400000006ff */
[----:B------:R-:W-:Y:S02]  /*1e40*/  LEA R4, R16, UR4, 0x4 ;  /* 0x0000000410047c11 */ /* 0x000fe4000f8e20ff */
[----:B------:R-:W1:Y:S02]  /*1e50*/  SYNCS.PHASECHK.TRANS64.TRYWAIT P0, [R2+URZ+0xa0], R3 ;  /* 0x0000a003020075a7 */ /* 0x000e6400080011ff */
[----:B-1----:R-:W-:Y:S05]  /*1e60*/  @!P0 BRA `(.L_x_32) ;  /* 0x0000005000d08947 */ /* 0x002fea0003800000 */
.L_x_120:
[----:B------:R-:W2:Y:S01]  /*1e70*/  LDS.128 R4, [R4+0x130] ;  /* 0x0001300004047984 */ /* 0x000ea20000000c00 */
[----:B---3--:R-:W-:Y:S01]  /*1e80*/  ISETP.GE.AND P0, PT, R26, 0x1, PT ;  /* 0x000000011a00780c */ /* 0x008fe20003f06270 */
[----:B-1----:R-:W-:Y:S01]  /*1e90*/  VIADD R2, R2, 0xb0 ;  /* 0x000000b002027836 */ /* 0x002fe20000000000 */
[----:B------:R-:W-:Y:S01]  /*1ea0*/  @!PT LDS RZ, [RZ] ;  /* 0x00000000fffff984 */ /* 0x000fe20000000800 */
[----:B------:R-:W-:Y:S01]  /*1eb0*/  @!PT LDS RZ, [RZ] ;  /* 0x00000000fffff984 */ /* 0x000fe20000000800 */
[----:B------:R-:W-:Y:S01]  /*1ec0*/  @!PT LDS RZ, [RZ] ;  /* 0x00000000fffff984 */ /* 0x000fe20000000800 */
[----:B------:R-:W-:Y:S01]  /*1ed0*/  @!PT LDS RZ, [RZ] ;  /* 0x00000000fffff984 */ /* 0x000fe20000000800 */
[----:B------:R1:W-:Y:S06]  /*1ee0*/  MEMBAR.ALL.CTA ;  /* 0x0000000000007992 */ /* 0x0003ec0000008000 */
[----:B-1----:R-:W1:Y:S01]  /*1ef0*/  FENCE.VIEW.ASYNC.S ;  /* 0x00000000000073c6 */ /* 0x002e620000000000 */
[----:B------:R-:W-:-:S04]  /*1f00*/  PRMT R2, RZ, 0x654, R2 ;  /* 0x00000654ff027816 */ /* 0x000fc80000000002 */
[----:B-1----:R1:W-:Y:S01]  /*1f10*/  SYNCS.ARRIVE.TRANS64.RED.A1T0 RZ, [R2+URZ], RZ ;  /* 0x000000ff02ff79a7 */ /* 0x0023e200081004ff */
[----:B--2---:R-:W-:-:S13]  /*1f20*/  LOP3.LUT P2, RZ, R6, 0x1, RZ, 0xc0, !PT ;  /* 0x0000000106ff7812 */ /* 0x004fda000784c0ff */
[----:B------:R-:W-:Y:S01]  /*1f30*/  @P2 SHF.R.U32.HI R3, RZ, 0x10, R5 ;  /* 0x00000010ff032819 */ /* 0x000fe20000011605 */
[----:B------:R-:W-:Y:S01]  /*1f40*/  VOTEU.ANY UP0, P2 ;  /* 0x0000000000ff7886 */ /* 0x000fe20001000100 */
[----:B------:R-:W-:Y:S02]  /*1f50*/  @P2 MOV R10, R4 ;  /* 0x00000004000a2202 */ /* 0x000fe40000000f00 */
[----:B------:R-:W-:Y:S02]  /*1f60*/  @P2 R2UR.BROADCAST UR8, R3 ;  /* 0x00000000030822ca */ /* 0x000fe400008e0000 */
[----:B------:R-:W-:-:S11]  /*1f70*/  @P2 LOP3.LUT R9, R5, 0xffff, RZ, 0xc0, !PT ;  /* 0x0000ffff05092812 */ /* 0x000fd600078ec0ff */
[----:B------:R-:W-:Y:S01]  /*1f80*/  @UP0 UMOV UR36, UR8 ;  /* 0x0000000800240c82 */ /* 0x000fe20008000000 */
[----:B-1----:R-:W-:Y:S05]  /*1f90*/  @!P0 BRA `(.L_x_33) ;  /* 0x0000000000b88947 */ /* 0x002fea0003800000 */
[----:B------:R-:W4:Y:S01]  /*1fa0*/  LDC.64 R4, c[0x0][0xb18] ;  /* 0x0002c600ff047b82 */ /* 0x000f220000000a00 */
[----:B------:R-:W-:-:S07]  /*1fb0*/  ISETP.NE.AND P3, PT, R26, 0x1, PT ;  /* 0x000000011a00780c */ /* 0x000fce0003f65270 */
[----:B------:R-:W1:Y:S08]  /*1fc0*/  LDC.64 R6, c[0x0][0xb10] ;  /* 0x0002c400ff067b82 */ /* 0x000e700000000a00 */
[----:B------:R-:W2:Y:S08]  /*1fd0*/  LDC R14, c[0x0][0xb20] ;  /* 0x0002c800ff0e7b82 */ /* 0x000eb00000000800 */
[----:B------:R-:W3:Y:S01]  /*1fe0*/  LDC R15, c[0x0][0xb0c] ;  /* 0x0002c300ff0f7b82 */ /* 0x000ee20000000800 */
[----:B----4-:R-:W-:Y:S01]  /*1ff0*/  IMAD.HI.U32 R19, R0, R5, RZ ;  /* 0x0000000500137227 */ /* 0x010fe200078e00ff */
[----:B------:R-:W-:-:S03]  /*2000*/  ISETP.NE.AND P0, PT, R4, 0x1, PT ;  /* 0x000000010400780c */ /* 0x000fc60003f05270 */
[----:B------:R-:W-:-:S03]  /*2010*/  IMAD.HI.U32 R5, R9, R5, RZ ;  /* 0x0000000509057227 */ /* 0x000fc600078e00ff */
[----:B------:R-:W4:Y:S01]  /*2020*/  LDC.64 R2, c[0x0][0xb28] ;  /* 0x0002ca00ff027b82 */ /* 0x000f220000000a00 */
[----:B-1----:R-:W-:-:S04]  /*2030*/  IMAD.HI.U32 R20, R8, R6, RZ ;  /* 0x0000000608147227 */ /* 0x002fc800078e00ff */
[----:B------:R-:W-:Y:S01]  /*2040*/  IMAD.HI.U32 R21, R10, R6, RZ ;  /* 0x000000060a157227 */ /* 0x000fe200078e00ff */
[----:B------:R-:W-:Y:S02]  /*2050*/  SHF.R.U32.HI R20, RZ, R7, R20 ;  /* 0x00000007ff147219 */ /* 0x000fe40000011614 */
[-C--:B--2---:R-:W-:Y:S02]  /*2060*/  SHF.R.U32.HI R19, RZ, R14.reuse, R19 ;  /* 0x0000000eff137219 */ /* 0x084fe40000011613 */
[----:B------:R-:W-:Y:S02]  /*2070*/  SHF.R.U32.HI R5, RZ, R14, R5 ;  /* 0x0000000eff057219 */ /* 0x000fe40000011605 */
[----:B------:R-:W-:Y:S02]  /*2080*/  SEL R19, R0, R19, !P0 ;  /* 0x0000001300137207 */ /* 0x000fe40004000000 */
[----:B------:R-:W-:Y:S02]  /*2090*/  SHF.R.U32.HI R21, RZ, R7, R21 ;  /* 0x00000007ff157219 */ /* 0x000fe40000011615 */
[----:B---3--:R-:W-:-:S02]  /*20a0*/  ISETP.NE.AND P1, PT, R15, 0x1, PT ;  /* 0x000000010f00780c */ /* 0x008fc40003f25270 */
[----:B------:R-:W-:Y:S02]  /*20b0*/  SEL R5, R9, R5, !P0 ;  /* 0x0000000509057207 */ /* 0x000fe40004000000 */
[----:B------:R-:W-:Y:S02]  /*20c0*/  SEL R20, R8, R20, !P1 ;  /* 0x0000001408147207 */ /* 0x000fe40004800000 */
[----:B------:R-:W-:Y:S01]  /*20d0*/  SEL R21, R10, R21, !P1 ;  /* 0x000000150a157207 */ /* 0x000fe20004800000 */
[----:B----4-:R-:W-:-:S04]  /*20e0*/  IMAD.HI.U32 R18, R19, R2, RZ ;  /* 0x0000000213127227 */ /* 0x010fc800078e00ff */
        /* <DEDUP_REMOVED lines=10> */
[----:B------:R-:W-:-:S04]  /*2190*/  @!P0 IMAD.HI.U32 R7, R21, R2, RZ ;  /* 0x0000000215078227 */ /* 0x000fc800078e00ff */
[----:B------:R-:W-:Y:S01]  /*21a0*/  IMAD.MOV R2, RZ, RZ, -R6 ;  /* 0x000000ffff027224 */ /* 0x000fe200078e0a06 */
[----:B------:R-:W-:Y:S02]  /*21b0*/  @!P0 SHF.R.U32.HI R3, RZ, R3, R7 ;  /* 0x00000003ff038219 */ /* 0x000fe40000011607 */
[----:B------:R-:W-:Y:S01]  /*21c0*/  IADD3 R7, PT, PT, -R5, RZ, RZ ;  /* 0x000000ff05077210 */ /* 0x000fe20007ffe1ff */
[----:B------:R-:W-:Y:S01]  /*21d0*/  IMAD R2, R26, R2, R5 ;  /* 0x000000021a027224 */ /* 0x000fe200078e0205 */
        /* <DEDUP_REMOVED lines=10> */
.L_x_33:
[----:B------:R-:W1:Y:S02]  /*2280*/  LDCU UR8, c[0x0][0xb30] ;  /* 0x00016600ff0877ac */ /* 0x000e640008000800 */
[----:B-1----:R-:W-:-:S09]  /*2290*/  UISETP.NE.AND UP0, UPT, UR8, 0x1, UPT ;  /* 0x000000010800788c */ /* 0x002fd2000bf05270 */
[----:B------:R-:W-:Y:S05]  /*22a0*/  BRA.U UP0, `(.L_x_34) ;  /* 0x0000000100407547 */ /* 0x000fea000b800000 */
[----:B------:R-:W1:Y:S08]  /*22b0*/  LDC.64 R4, c[0x0][0xb10] ;  /* 0x0002c400ff047b82 */ /* 0x000e700000000a00 */
[----:B------:R-:W2:Y:S08]  /*22c0*/  LDC.64 R2, c[0x0][0xb18] ;  /* 0x0002c600ff027b82 */ /* 0x000eb00000000a00 */
[----:B------:R-:W3:Y:S08]  /*22d0*/  LDC R6, c[0x0][0xb20] ;  /* 0x0002c800ff067b82 */ /* 0x000ef00000000800 */
[----:B------:R-:W4:Y:S01]  /*22e0*/  LDC R7, c[0x0][0xb0c] ;  /* 0x0002c300ff077b82 */ /* 0x000f220000000800 */
[----:B-1----:R-:W-:-:S05]  /*22f0*/  IMAD.HI.U32 R4, R10, R4, RZ ;  /* 0x000000040a047227 */ /* 0x002fca00078e00ff */
[----:B------:R-:W-:Y:S01]  /*2300*/  SHF.R.U32.HI R4, RZ, R5, R4 ;  /* 0x00000005ff047219 */ /* 0x000fe20000011604 */
[----:B--2---:R-:W-:Y:S01]  /*2310*/  IMAD.HI.U32 R3, R9, R3, RZ ;  /* 0x0000000309037227 */ /* 0x004fe200078e00ff */
[----:B------:R-:W-:-:S04]  /*2320*/  ISETP.NE.AND P0, PT, R2, 0x1, PT ;  /* 0x000000010200780c */ /* 0x000fc80003f05270 */
[----:B---3--:R-:W-:-:S04]  /*2330*/  SHF.R.U32.HI R3, RZ, R6, R3 ;  /* 0x00000006ff037219 */ /* 0x008fc80000011603 */
[----:B------:R-:W-:Y:S02]  /*2340*/  SEL R3, R9, R3, !P0 ;  /* 0x0000000309037207 */ /* 0x000fe40004000000 */
[----:B----4-:R-:W-:-:S04]  /*2350*/  ISETP.NE.AND P1, PT, R7, 0x1, PT ;  /* 0x000000010700780c */ /* 0x010fc80003f25270 */
[----:B------:R-:W-:-:S05]  /*2360*/  SEL R4, R10, R4, !P1 ;  /* 0x000000040a047207 */ /* 0x000fca0004800000 */
[----:B------:R-:W-:Y:S02]  /*2370*/  IMAD.IADD R5, R3, 0x1, -R4 ;  /* 0x0000000103057824 */ /* 0x000fe400078e0a04 */
[----:B------:R-:W-:Y:S02]  /*2380*/  IMAD.IADD R3, R4, 0x1, -R3 ;  /* 0x0000000104037824 */ /* 0x000fe400078e0a03 */
[----:B------:R-:W-:Y:S02]  /*2390*/  IMAD R10, R5, R7, R10 ;  /* 0x00000007050a7224 */ /* 0x000fe400078e020a */
[----:B------:R-:W-:-:S07]  /*23a0*/  IMAD R9, R3, R2, R9 ;  /* 0x0000000203097224 */ /* 0x000fce00078e0209 */
.L_x_34:
[----:B------:R-:W-:Y:S01]  /*23b0*/  VIADD R16, R16, 0x1 ;  /* 0x0000000110107836 */ /* 0x000fe20000000000 */
[----:B------:R-:W-:Y:S01]  /*23c0*/  PLOP3.LUT P1, PT, PT, PT, PT, 0x80, 0x8 ;  /* 0x000000000008781c */ /* 0x000fe20003f2f070 */
[----:B------:R-:W-:Y:S02]  /*23d0*/  IMAD.IADD R15, R10, 0x1, R63 ;  /* 0x000000010a0f7824 */ /* 0x000fe400078e023f */
[----:B------:R-:W-:Y:S01]  /*23e0*/  IMAD.IADD R14, R9, 0x1, R62 ;  /* 0x00000001090e7824 */ /* 0x000fe200078e023e */
[----:B------:R-:W-:-:S04]  /*23f0*/  ISETP.NE.AND P0, PT, R16, 0x2, PT ;  /* 0x000000021000780c */ /* 0x000fc80003f05270 */
[----:B------:R-:W-:Y:S02]  /*2400*/  SEL R2, RZ, 0x1, P0 ;  /* 0x00000001ff027807 */ /* 0x000fe40000000000 */
[----:B------:R-:W-:Y:S02]  /*2410*/  SEL R16, R16, RZ, P0 ;  /* 0x000000ff10107207 */ /* 0x000fe40000000000 */
[----:B------:R-:W-:Y:S01]  /*2420*/  LOP3.LUT R13, R13, R2, RZ, 0x3c, !PT ;  /* 0x000000020d0d7212 */ /* 0x000fe200078e3cff */
[----:B------:R-:W-:Y:S06]  /*2430*/  @P2 BRA `(.L_x_35) ;  /* 0xfffffff000482947 */ /* 0x000fec000383ffff */
[----:B------:R-:W-:Y:S01]  /*2440*/  UIADD3 UR4, UPT, UPT, UR4, 0x30, URZ ;  /* 0x0000003004047890 */ /* 0x000fe2000fffe0ff */
[----:B------:R-:W-:-:S03]  /*2450*/  SHF.L.U32 R2, R17, 0x1f, RZ ;  /* 0x0000001f11027819 */ /* 0x000fc600000006ff */
[----:B------:R-:W-:-:S09]  /*2460*/  ULEA UR5, UR6, UR4, 0x3 ;  /* 0x0000000406057291 */ /* 0x000fd2000f8e18ff */
[----:B------:R-:W1:Y:S02]  /*2470*/  SYNCS.PHASECHK.TRANS64.TRYWAIT P0, [UR5], R2 ;  /* 0x00000002ff0075a7 */ /* 0x000e640008001105 */
[----:B-1----:R-:W-:Y:S05]  /*2480*/  @!P0 BRA `(.L_x_36) ;  /* 0x0000004c005c8947 */ /* 0x002fea0003800000 */
.L_x_122:
[----:B------:R-:W-:-:S04]  /*2490*/  UIADD3 UR6, UPT, UPT, UR6, 0x1, URZ ;  /* 0x0000000106067890 */ /* 0x000fc8000fffe0ff */
[----:B------:R-:W-:-:S04]  /*24a0*/  UISETP.NE.AND UP0, UPT, UR6, 0x6, UPT ;  /* 0x000000060600788c */ /* 0x000fc8000bf05270 */
[----:B------:R-:W-:Y:S02]  /*24b0*/  USEL UR7, URZ, 0x1, UP0 ;  /* 0x00000001ff077887 */ /* 0x000fe40008000000 */
[----:B------:R-:W-:-:S04]  /*24c0*/  USEL UR6, UR6, URZ, UP0 ;  /* 0x000000ff06067287 */ /* 0x000fc80008000000 */
[----:B------:R-:W-:Y:S01]  /*24d0*/  ULEA UR5, UR6, UR4, 0x3 ;  /* 0x0000000406057291 */ /* 0x000fe2000f8e18ff */
[----:B-1----:R-:W-:-:S04]  /*24e0*/  LOP3.LUT R2, R17, UR7, RZ, 0x3c, !PT ;  /* 0x0000000711027c12 */ /* 0x002fc8000f8e3cff */
[----:B------:R-:W-:-:S04]  /*24f0*/  SHF.L.U32 R3, R2, 0x1f, RZ ;  /* 0x0000001f02037819 */ /* 0x000fc800000006ff */
[----:B------:R-:W1:Y:S02]  /*2500*/  SYNCS.PHASECHK.TRANS64.TRYWAIT P0, [UR5], R3 ;  /* 0x00000003ff0075a7 */ /* 0x000e640008001105 */
[----:B-1----:R-:W-:Y:S05]  /*2510*/  @!P0 BRA `(.L_x_37) ;  /* 0x0000004c00508947 */ /* 0x002fea0003800000 */
.L_x_124:
[----:B------:R-:W-:-:S04]  /*2520*/  UIADD3 UR6, UPT, UPT, UR6, 0x1, URZ ;  /* 0x0000000106067890 */ /* 0x000fc8000fffe0ff */
[----:B------:R-:W-:-:S04]  /*2530*/  UISETP.NE.AND UP0, UPT, UR6, 0x6, UPT ;  /* 0x000000060600788c */ /* 0x000fc8000bf05270 */
[----:B------:R-:W-:Y:S02]  /*2540*/  USEL UR7, URZ, 0x1, UP0 ;  /* 0x00000001ff077887 */ /* 0x000fe40008000000 */
[----:B------:R-:W-:-:S04]  /*2550*/  USEL UR6, UR6, URZ, UP0 ;  /* 0x000000ff06067287 */ /* 0x000fc80008000000 */
[----:B------:R-:W-:Y:S01]  /*2560*/  ULEA UR5, UR6, UR4, 0x3 ;  /* 0x0000000406057291 */ /* 0x000fe2000f8e18ff */
[----:B------:R-:W-:-:S04]  /*2570*/  LOP3.LUT R2, R2, UR7, RZ, 0x3c, !PT ;  /* 0x0000000702027c12 */ /* 0x000fc8000f8e3cff */
[----:B-1----:R-:W-:-:S04]  /*2580*/  SHF.L.U32 R3, R2, 0x1f, RZ ;  /* 0x0000001f02037819 */ /* 0x002fc800000006ff */
[----:B------:R-:W1:Y:S02]  /*2590*/  SYNCS.PHASECHK.TRANS64.TRYWAIT P0, [UR5], R3 ;  /* 0x00000003ff0075a7 */ /* 0x000e640008001105 */
[----:B-1----:R-:W-:Y:S05]  /*25a0*/  @!P0 BRA `(.L_x_38) ;  /* 0x0000004c00448947 */ /* 0x002fea0003800000 */
.L_x_126:
        /* <DEDUP_REMOVED lines=9> */
.L_x_128:
        /* <DEDUP_REMOVED lines=9> */
.L_x_130:
[----:B------:R-:W-:-:S04]  /*26d0*/  UIADD3 UR6, UPT, UPT, UR6, 0x1, URZ ;  /* 0x0000000106067890 */ /* 0x000fc8000fffe0ff */
[----:B------:R-:W-:-:S04]  /*26e0*/  UISETP.NE.AND UP0, UPT, UR6, 0x6, UPT ;  /* 0x000000060600788c */ /* 0x000fc8000bf05270 */
[----:B------:R-:W-:Y:S02]  /*26f0*/  USEL UR5, URZ, 0x1, UP0 ;  /* 0x00000001ff057887 */ /* 0x000fe40008000000 */
[----:B------:R-:W-:-:S04]  /*2700*/  USEL UR6, UR6, URZ, UP0 ;  /* 0x000000ff06067287 */ /* 0x000fc80008000000 */
[----:B------:R-:W-:Y:S01]  /*2710*/  ULEA UR6, UR6, UR4, 0x3 ;  /* 0x0000000406067291 */ /* 0x000fe2000f8e18ff */
[----:B------:R-:W-:-:S04]  /*2720*/  LOP3.LUT R2, R2, UR5, RZ, 0x3c, !PT ;  /* 0x0000000502027c12 */ /* 0x000fc8000f8e3cff */
[----:B------:R-:W-:Y:S01]  /*2730*/  SHF.L.U32 R2, R2, 0x1f, RZ ;  /* 0x0000001f02027819 */ /* 0x000fe200000006ff */
[----:B-1--4-:R-:W-:-:S07]  /*2740*/  IMAD.U32 R0, RZ, RZ, UR6 ;  /* 0x00000006ff007e24 */ /* 0x012fce000f8e00ff */
.L_x_41:
[----:B-1----:R1:W2:Y:S02]  /*2750*/  SYNCS.PHASECHK.TRANS64.TRYWAIT P0, [R0+URZ], R2 ;  /* 0x00000002000075a7 */ /* 0x0022a400080011ff */
[----:B--2---:R-:W-:Y:S05]  /*2760*/  @!P0 NANOSLEEP.SYNCS 0x989680 ;  /* 0x009896800000895d */ /* 0x004fea0003900000 */
[----:B------:R-:W2:Y:S02]  /*2770*/  @!P0 SYNCS.PHASECHK.TRANS64 P0, [R0+URZ], R2 ;  /* 0x00000002000085a7 */ /* 0x000ea400080010ff */
[----:B--2---:R-:W-:Y:S05]  /*2780*/  @P0 EXIT ;  /* 0x000000000000094d */ /* 0x004fea0003800000 */
[----:B------:R-:W-:Y:S05]  /*2790*/  BRA `(.L_x_41) ;  /* 0xfffffffc00ec7947 */ /* 0x000fea000383ffff */
.L_x_17:
[----:B------:R-:W-:-:S04]  /*27a0*/  UISETP.NE.AND UP1, UPT, UR37, URZ, UPT ;  /* 0x000000ff2500728c */ /* 0x000fc8000bf25270 */
[----:B------:R-:W-:-:S09]  /*27b0*/  UISETP.NE.OR UP1, UPT, UR8, 0x1, UP1 ;  /* 0x000000010800788c */ /* 0x000fd20008f25670 */
[----:B------:R-:W-:Y:S05]  /*27c0*/  BRA.U UP1, `(.L_x_42) ;  /* 0x0000000501487547 */ /* 0x000fea000b800000 */
[----:B------:R-:W-:Y:S01]  /*27d0*/  ISETP.NE.AND P2, PT, R2, RZ, PT ;  /* 0x000000ff0200720c */ /* 0x000fe20003f45270 */
[----:B------:R-:W-:Y:S01]  /*27e0*/  IMAD.MOV.U32 R12, RZ, RZ, 0x1 ;  /* 0x00000001ff0c7424 */ /* 0x000fe200078e00ff */
[----:B------:R-:W-:Y:S02]  /*27f0*/  CS2R R10, SRZ ;  /* 0x00000000000a7805 */ /* 0x000fe4000001ff00 */
[----:B------:R-:W-:Y:S01]  /*2800*/  CS2R R8, SRZ ;  /* 0x0000000000087805 */ /* 0x000fe2000001ff00 */
[----:B------:R-:W-:Y:S01]  /*2810*/  UMOV UR4, 0x400 ;  /* 0x0000040000047882 */ /* 0x000fe20000000000 */
[----:B------:R-:W-:Y:S01]  /*2820*/  UMOV UR6, URZ ;  /* 0x000000ff00067c82 */ /* 0x000fe20008000000 */
[----:B------:R-:W-:-:S12]  /*2830*/  ULEA UR37, UR37, UR4, 0x18 ;  /* 0x0000000425257291 */ /* 0x000fd8000f8ec0ff */
.L_x_46:
[----:B------:R-:W-:Y:S02]  /*2840*/  LEA R0, R8, UR37, 0x3 ;  /* 0x0000002508007c11 */ /* 0x000fe4000f8e18ff */
[----:B------:R-:W-:-:S03]  /*2850*/  SHF.L.U32 R4, R9, 0x1f, RZ ;  /* 0x0000001f09047819 */ /* 0x000fc600000006ff */
[----:B------:R-:W-:Y:S01]  /*2860*/  VIADD R5, R0, 0x110 ;  /* 0x0000011000057836 */ /* 0x000fe20000000000 */
[----:B------:R-:W1:Y:S02]  /*2870*/  SYNCS.PHASECHK.TRANS64.TRYWAIT P0, [R0+URZ+0x100], R4 ;  /* 0x00010004000075a7 */ /* 0x000e6400080011ff */
[----:B-1----:R-:W-:Y:S05]  /*2880*/  @!P0 BRA `(.L_x_43) ;  /* 0x0000004800d48947 */ /* 0x002fea0003800000 */
.L_x_131:
[----:B------:R-:W-:Y:S01]  /*2890*/  ULEA UR5, UR6, UR37, 0x3 ;  /* 0x0000002506057291 */ /* 0x000fe2000f8e18ff */
[----:B-1----:R-:W-:Y:S01]  /*28a0*/  PRMT R0, RZ, 0x654, R5 ;  /* 0x00000654ff007816 */ /* 0x002fe20000000005 */
[----:B------:R-:W-:Y:S01]  /*28b0*/  @!P2 IMAD.MOV.U32 R4, RZ, RZ, 0x10 ;  /* 0x00000010ff04a424 */ /* 0x000fe200078e00ff */
[----:B------:R-:W-:Y:S01]  /*28c0*/  SHF.L.U32 R5, R12, 0x1f, RZ ;  /* 0x0000001f0c057819 */ /* 0x000fe200000006ff */
[----:B------:R-:W-:Y:S01]  /*28d0*/  UIADD3 UR4, UPT, UPT, UR5, 0xa0, URZ ;  /* 0x000000a005047890 */ /* 0x000fe2000fffe0ff */
[----:B------:R1:W-:Y:S05]  /*28e0*/  SYNCS.ARRIVE.TRANS64.RED.A1T0 RZ, [R0+URZ], RZ ;  /* 0x000000ff00ff79a7 */ /* 0x0003ea00081004ff */
[----:B------:R-:W-:Y:S01]  /*28f0*/  IMAD.U32 R6, RZ, RZ, UR4 ;  /* 0x00000004ff067e24 */ /* 0x000fe2000f8e00ff */
[----:B------:R-:W2:Y:S04]  /*2900*/  SYNCS.PHASECHK.TRANS64.TRYWAIT P0, [UR5+0xb0], R5 ;  /* 0x0000b005ff0075a7 */ /* 0x000ea80008001105 */
[----:B------:R-:W-:Y:S01]  /*2910*/  PRMT R6, R2, 0x654, R6 ;  /* 0x0000065402067816 */ /* 0x000fe20000000006 */
[----:B-12---:R-:W-:Y:S06]  /*2920*/  @!P0 BRA `(.L_x_44) ;  /* 0x0000004800c08947 */ /* 0x006fec0003800000 */
.L_x_133:
[----:B------:R-:W-:Y:S01]  /*2930*/  ULEA UR4, UR6, UR37, 0x4 ;  /* 0x0000002506047291 */ /* 0x000fe2000f8e20ff */
[----:B------:R-:W-:Y:S01]  /*2940*/  SEL R3, R6, R3, !P2 ;  /* 0x0000000306037207 */ /* 0x000fe20005000000 */
[----:B------:R-:W-:Y:S01]  /*2950*/  UIADD3 UR5, UPT, UPT, UR5, 0xa0, URZ ;  /* 0x000000a005057890 */ /* 0x000fe2000fffe0ff */
[----:B-1----:R-:W-:Y:S01]  /*2960*/  LEA R0, R11, UR37, 0x3 ;  /* 0x000000250b007c11 */ /* 0x002fe2000f8e18ff */
[----:B------:R-:W-:Y:S01]  /*2970*/  UIADD3 UR4, UPT, UPT, UR4, 0x130, URZ ;  /* 0x0000013004047890 */ /* 0x000fe2000fffe0ff */
[----:B------:R1:W-:Y:S01]  /*2980*/  @!P2 SYNCS.ARRIVE.TRANS64.RED RZ, [R3+URZ], R4 ;  /* 0x0000000403ffa9a7 */ /* 0x0003e200080004ff */
[----:B------:R-:W-:Y:S01]  /*2990*/  UIADD3 UR6, UPT, UPT, UR6, 0x1, URZ ;  /* 0x0000000106067890 */ /* 0x000fe2000fffe0ff */
[----:B------:R-:W-:-:S03]  /*29a0*/  VIADD R8, R8, 0x1 ;  /* 0x0000000108087836 */ /* 0x000fc60000000000 */
[----:B------:R-:W-:Y:S02]  /*29b0*/  UISETP.NE.AND UP0, UPT, UR6, 0x2, UPT ;  /* 0x000000020600788c */ /* 0x000fe4000bf05270 */
[----:B------:R-:W-:Y:S01]  /*29c0*/  ISETP.NE.AND P0, PT, R8, 0x2, PT ;  /* 0x000000020800780c */ /* 0x000fe20003f05270 */
[----:B------:R-:W-:Y:S06]  /*29d0*/  UGETNEXTWORKID.BROADCAST [UR4], [UR5] ;  /* 0x00000000040073ca */ /* 0x000fec0008000100 */
[----:B------:R-:W-:Y:S02]  /*29e0*/  USEL UR4, URZ, 0x1, UP0 ;  /* 0x00000001ff047887 */ /* 0x000fe40008000000 */
[----:B------:R-:W-:-:S04]  /*29f0*/  USEL UR6, UR6, URZ, UP0 ;  /* 0x000000ff06067287 */ /* 0x000fc80008000000 */
[----:B------:R-:W-:Y:S02]  /*2a00*/  LOP3.LUT R12, R12, UR4, RZ, 0x3c, !PT ;  /* 0x000000040c0c7c12 */ /* 0x000fe4000f8e3cff */
[----:B-1----:R-:W-:-:S04]  /*2a10*/  SHF.L.U32 R4, R10, 0x1f, RZ ;  /* 0x0000001f0a047819 */ /* 0x002fc800000006ff */
[----:B------:R-:W1:Y:S02]  /*2a20*/  SYNCS.PHASECHK.TRANS64.TRYWAIT P1, [R0+URZ+0xa0], R4 ;  /* 0x0000a004000075a7 */ /* 0x000e6400080211ff */
[----:B-1----:R-:W-:Y:S05]  /*2a30*/  @!P1 BRA `(.L_x_45) ;  /* 0x0000004800949947 */ /* 0x002fea0003800000 */
.L_x_134:
[C---:B-1----:R-:W-:Y:S01]  /*2a40*/  LEA R4, R11.reuse, UR37, 0x4 ;  /* 0x000000250b047c11 */ /* 0x042fe2000f8e20ff */
[----:B------:R-:W-:Y:S01]  /*2a50*/  VIADD R0, R0, 0xb0 ;  /* 0x000000b000007836 */ /* 0x000fe20000000000 */
[----:B------:R-:W-:Y:S01]  /*2a60*/  SEL R8, R8, RZ, P0 ;  /* 0x000000ff08087207 */ /* 0x000fe20000000000 */
[----:B------:R-:W-:-:S03]  /*2a70*/  VIADD R11, R11, 0x1 ;  /* 0x000000010b0b7836 */ /* 0x000fc60000000000 */
[----:B------:R-:W1:Y:S01]  /*2a80*/  LDS.128 R4, [R4+0x130] ;  /* 0x0001300004047984 */ /* 0x000e620000000c00 */
[----:B------:R-:W-:Y:S02]  /*2a90*/  PRMT R0, RZ, 0x654, R0 ;  /* 0x00000654ff007816 */ /* 0x000fe40000000000 */
[C---:B------:R-:W-:Y:S01]  /*2aa0*/  ISETP.NE.AND P1, PT, R11.reuse, 0x2, PT ;  /* 0x000000020b00780c */ /* 0x040fe20003f25270 */
[----:B------:R-:W-:Y:S01]  /*2ab0*/  @!PT LDS RZ, [RZ] ;  /* 0x00000000fffff984 */ /* 0x000fe20000000800 */
[----:B------:R-:W-:Y:S01]  /*2ac0*/  @!PT LDS RZ, [RZ] ;  /* 0x00000000fffff984 */ /* 0x000fe20000000800 */
[----:B------:R-:W-:Y:S01]  /*2ad0*/  @!PT LDS RZ, [RZ] ;  /* 0x00000000fffff984 */ /* 0x000fe20000000800 */
[----:B------:R-:W-:Y:S01]  /*2ae0*/  @!PT LDS RZ, [RZ] ;  /* 0x00000000fffff984 */ /* 0x000fe20000000800 */
[----:B------:R2:W-:Y:S06]  /*2af0*/  MEMBAR.ALL.CTA ;  /* 0x0000000000007992 */ /* 0x0005ec0000008000 */
[----:B--2---:R-:W2:Y:S01]  /*2b00*/  FENCE.VIEW.ASYNC.S ;  /* 0x00000000000073c6 */ /* 0x004ea20000000000 */
[----:B------:R-:W-:Y:S01]  /*2b10*/  SEL R11, R11, RZ, P1 ;  /* 0x000000ff0b0b7207 */ /* 0x000fe20000800000 */
[----:B--2---:R2:W-:Y:S01]  /*2b20*/  SYNCS.ARRIVE.TRANS64.RED.A1T0 RZ, [R0+URZ], RZ ;  /* 0x000000ff00ff79a7 */ /* 0x0045e200081004ff */
[----:B-1----:R-:W-:-:S02]  /*2b30*/  LOP3.LUT P3, RZ, R6, 0x1, RZ, 0xc0, !PT ;  /* 0x0000000106ff7812 */ /* 0x002fc4000786c0ff */
[----:B------:R-:W-:-:S04]  /*2b40*/  SEL R4, RZ, 0x1, P1 ;  /* 0x00000001ff047807 */ /* 0x000fc80000800000 */
[----:B------:R-:W-:Y:S02]  /*2b50*/  LOP3.LUT R10, R10, R4, RZ, 0x3c, !PT ;  /* 0x000000040a0a7212 */ /* 0x000fe400078e3cff */
[----:B--2---:R-:W-:-:S04]  /*2b60*/  SEL R0, RZ, 0x1, P0 ;  /* 0x00000001ff007807 */ /* 0x004fc80000000000 */
[----:B------:R-:W-:Y:S01]  /*2b70*/  LOP3.LUT R9, R9, R0, RZ, 0x3c, !PT ;  /* 0x0000000009097212 */ /* 0x000fe200078e3cff */
[----:B------:R-:W-:Y:S06]  /*2b80*/  @P3 BRA `(.L_x_46) ;  /* 0xfffffffc002c3947 */ /* 0x000fec000383ffff */
[----:B------:R-:W-:Y:S01]  /*2b90*/  ULEA UR5, UR6, UR37, 0x3 ;  /* 0x0000002506057291 */ /* 0x000fe2000f8e18ff */
[----:B------:R-:W-:-:S08]  /*2ba0*/  SHF.L.U32 R2, R12, 0x1f, RZ ;  /* 0x0000001f0c027819 */ /* 0x000fd000000006ff */
[----:B------:R-:W1:Y:S02]  /*2bb0*/  SYNCS.PHASECHK.TRANS64 P0, [UR5+0xb0], R2 ;  /* 0x0000b002ff0075a7 */ /* 0x000e640008001005 */
[----:B-1----:R-:W-:Y:S05]  /*2bc0*/  @P0 BRA `(.L_x_47) ;  /* 0x0000000000080947 */ /* 0x002fea0003800000 */
[----:B------:R-:W1:Y:S02]  /*2bd0*/  SYNCS.PHASECHK.TRANS64.TRYWAIT P0, [UR5+0xb0], R2 ;  /* 0x0000b002ff0075a7 */ /* 0x000e640008001105 */
[----:B-1----:R-:W-:Y:S05]  /*2be0*/  @!P0 BRA `(.L_x_48) ;  /* 0x00000048003c8947 */ /* 0x002fea0003800000 */
.L_x_47:
[----:B------:R-:W-:-:S04]  /*2bf0*/  UIADD3 UR4, UPT, UPT, UR6, 0x1, URZ ;  /* 0x0000000106047890 */ /* 0x000fc8000fffe0ff */
[----:B------:R-:W-:-:S04]  /*2c00*/  UISETP.NE.AND UP0, UPT, UR4, 0x2, UPT ;  /* 0x000000020400788c */ /* 0x000fc8000bf05270 */
[----:B------:R-:W-:Y:S02]  /*2c10*/  USEL UR7, URZ, 0x1, UP0 ;  /* 0x00000001ff077887 */ /* 0x000fe40008000000 */
[----:B------:R-:W-:-:S04]  /*2c20*/  USEL UR4, UR4, URZ, UP0 ;  /* 0x000000ff04047287 */ /* 0x000fc80008000000 */
[----:B------:R-:W-:Y:S01]  /*2c30*/  ULEA UR4, UR4, UR37, 0x3 ;  /* 0x0000002504047291 */ /* 0x000fe2000f8e18ff */
[----:B-1----:R-:W-:-:S04]  /*2c40*/  LOP3.LUT R2, R12, UR7, RZ, 0x3c, !PT ;  /* 0x000000070c027c12 */ /* 0x002fc8000f8e3cff */
[----:B------:R-:W-:-:S04]  /*2c50*/  SHF.L.U32 R0, R2, 0x1f, RZ ;  /* 0x0000001f02007819 */ /* 0x000fc800000006ff */
[----:B------:R-:W1:Y:S02]  /*2c60*/  SYNCS.PHASECHK.TRANS64 P0, [UR4+0xb0], R0 ;  /* 0x0000b000ff0075a7 */ /* 0x000e640008001004 */
[----:B-1----:R-:W-:Y:S05]  /*2c70*/  @P0 EXIT ;  /* 0x000000000000094d */ /* 0x002fea0003800000 */
[----:B------:R-:W-:Y:S02]  /*2c80*/  SHF.L.U32 R2, R2, 0x1f, RZ ;  /* 0x0000001f02027819 */ /* 0x000fe400000006ff */
[----:B------:R-:W-:-:S07]  /*2c90*/  MOV R0, UR4 ;  /* 0x0000000400007c02 */ /* 0x000fce0008000f00 */
.L_x_49:
[----:B-1----:R1:W2:Y:S02]  /*2ca0*/  SYNCS.PHASECHK.TRANS64.TRYWAIT P0, [R0+URZ+0xb0], R2 ;  /* 0x0000b002000075a7 */ /* 0x0022a400080011ff */
[----:B--2---:R-:W-:Y:S05]  /*2cb0*/  @!P0 NANOSLEEP.SYNCS 0x989680 ;  /* 0x009896800000895d */ /* 0x004fea0003900000 */
[----:B------:R-:W2:Y:S02]  /*2cc0*/  @!P0 SYNCS.PHASECHK.TRANS64 P0, [R0+URZ+0xb0], R2 ;  /* 0x0000b002000085a7 */ /* 0x000ea400080010ff */
[----:B--2---:R-:W-:Y:S05]  /*2cd0*/  @P0 EXIT ;  /* 0x000000000000094d */ /* 0x004fea0003800000 */
[----:B------:R-:W-:Y:S05]  /*2ce0*/  BRA `(.L_x_49) ;  /* 0xfffffffc00ec7947 */ /* 0x000fea000383ffff */
.L_x_42:
[----:B------:R-:W-:-:S09]  /*2cf0*/  UISETP.NE.AND UP1, UPT, UR8, URZ, UPT ;  /* 0x000000ff0800728c */ /* 0x000fd2000bf25270 */
[----:B------:R-:W-:Y:S05]  /*2d00*/  BRA.U UP1, `(.L_x_50) ;  /* 0x00000011013c7547 */ /* 0x000fea000b800000 */
[----:B------:R-:W-:Y:S01]  /*2d10*/  UMOV UR4, 0x40 ;  /* 0x0000004000047882 */ /* 0x000fe20000000000 */
[----:B------:R-:W-:Y:S01]  /*2d20*/  NOP ;  /* 0x0000000000007918 */ /* 0x000fe20000000000 */
[----:B------:R-:W-:Y:S01]  /*2d30*/  ULEA UR4, UR37, UR4, 0x18 ;  /* 0x0000000425047291 */ /* 0x000fe2000f8ec0ff */
[----:B------:R-:W-:Y:S02]  /*2d40*/  UMOV UR5, 0x400 ;  /* 0x0000040000057882 */ /* 0x000fe40000000000 */
[----:B------:R-:W-:-:S06]  /*2d50*/  ULEA UR37, UR37, UR5, 0x18 ;  /* 0x0000000525257291 */ /* 0x000fcc000f8ec0ff */
[----:B------:R-:W1:Y:S02]  /*2d60*/  LDS.U8 R0, [UR4+0x1c] ;  /* 0x00001c04ff007984 */ /* 0x000e640008000000 */
[----:B-1----:R-:W-:-:S13]  /*2d70*/  ISETP.NE.AND P0, PT, R0, RZ, PT ;  /* 0x000000ff0000720c */ /* 0x002fda0003f05270 */
[----:B------:R-:W-:Y:S05]  /*2d80*/  @P0 BRA `(.L_x_51) ;  /* 0x0000000000580947 */ /* 0x000fea0003800000 */
[----:B------:R-:W-:-:S13]  /*2d90*/  ELECT P0, URZ, PT ;  /* 0x0000000000ff782f */ /* 0x000fda0003800000 */
[----:B------:R-:W-:Y:S05]  /*2da0*/  @!P0 BRA `(.L_x_52) ;  /* 0x0000000000608947 */ /* 0x000fea0003800000 */
[----:B------:R-:W-:Y:S01]  /*2db0*/  UMOV UR5, 0x10 ;  /* 0x0000001000057882 */ /* 0x000fe20000000000 */
[----:B------:R-:W-:Y:S01]  /*2dc0*/  HFMA2 R0, -RZ, RZ, 0, 5.9604644775390625e-08 ;  /* 0x00000001ff007431 */ /* 0x000fe200000001ff */
[----:B------:R-:W-:-:S03]  /*2dd0*/  MOV R2, 0xffff ;  /* 0x0000ffff00027802 */ /* 0x000fc60000000f00 */
[----:B------:R-:W-:Y:S04]  /*2de0*/  DEPBAR.LE SB1, 0x36 ;  /* 0x00009d800000791a */ /* 0x000fe80000000000 */
[----:B------:R-:W1:Y:S02]  /*2df0*/  UTCATOMSWS.FIND_AND_SET.ALIGN UP0, UR5, UR5 ;  /* 0x00000005000575e3 */ /* 0x000e640008000800 */
[----:B-1----:R-:W-:Y:S01]  /*2e00*/  MOV R3, UR5 ;  /* 0x0000000500037c02 */ /* 0x002fe20008000f00 */
[----:B------:R-:W-:Y:S06]  /*2e10*/  BRA.U UP0, `(.L_x_53) ;  /* 0x0000000100187547 */ /* 0x000fec000b800000 */
.L_x_54:
[----:B------:R-:W-:Y:S05]  /*2e20*/  NANOSLEEP 0x64 ;  /* 0x000000640000795d */ /* 0x000fea0003800000 */
[----:B------:R-:W-:-:S05]  /*2e30*/  UMOV UR5, 0x10 ;  /* 0x0000001000057882 */ /* 0x000fca0000000000 */
[----:B------:R-:W-:Y:S04]  /*2e40*/  DEPBAR.LE SB1, 0x36 ;  /* 0x00009d800000791a */ /* 0x000fe80000000000 */
[----:B------:R-:W1:Y:S02]  /*2e50*/  UTCATOMSWS.FIND_AND_SET.ALIGN UP0, UR5, UR5 ;  /* 0x00000005000575e3 */ /* 0x000e640008000800 */
[----:B-1----:R-:W-:Y:S01]  /*2e60*/  MOV R3, UR5 ;  /* 0x0000000500037c02 */ /* 0x002fe20008000f00 */
[----:B------:R-:W-:Y:S05]  /*2e70*/  BRA.U !UP0, `(.L_x_54) ;  /* 0xfffffffd08e87547 */ /* 0x000fea000b83ffff */
.L_x_53:
[-C--:B------:R-:W-:Y:S02]  /*2e80*/  SHF.L.U32 R2, R2, R3.reuse, RZ ;  /* 0x0000000302027219 */ /* 0x080fe400000006ff */
[----:B------:R-:W-:Y:S01]  /*2e90*/  SHF.L.U32 R0, R0, R3, RZ ;  /* 0x0000000300007219 */ /* 0x000fe200000006ff */
[----:B------:R-:W-:Y:S02]  /*2ea0*/  IMAD.SHL.U32 R3, R3, 0x20, RZ ;  /* 0x0000002003037824 */ /* 0x000fe400078e00ff */
[----:B------:R1:W-:Y:S04]  /*2eb0*/  ATOMS.OR RZ, [UR4+0x14], R2 ;  /* 0x00001402ffff798c */ /* 0x0003e8000b000004 */
[----:B------:R1:W-:Y:S04]  /*2ec0*/  ATOMS.OR RZ, [UR4+0x18], R0 ;  /* 0x00001800ffff798c */ /* 0x0003e8000b000004 */
[----:B------:R1:W-:Y:S01]  /*2ed0*/  STS [UR37+0x150], R3 ;  /* 0x00015003ff007988 */ /* 0x0003e20008000825 */
[----:B------:R-:W-:Y:S05]  /*2ee0*/  BRA `(.L_x_52) ;  /* 0x0000000000107947 */ /* 0x000fea0003800000 */
.L_x_51:
[----:B------:R-:W-:Y:S02]  /*2ef0*/  MOV R0, 0xffffffff ;  /* 0xffffffff00007802 */ /* 0x000fe40000000f00 */
[----:B------:R-:W-:-:S03]  /*2f00*/  MOV R2, 0x2f30 ;  /* 0x00002f3000027802 */ /* 0x000fc60000000f00 */
[----:B------:R1:W-:Y:S04]  /*2f10*/  STS [UR37+0x150], R0 ;  /* 0x00015000ff007988 */ /* 0x0003e80008000825 */
[----:B-1-3-5:R-:W-:Y:S05]  /*2f20*/  CALL.REL.NOINC `($__internal_1_$__cuda_sm10x_tcgen05_guardrail_trap_phase_invalid_during_alloc) ;  /* 0x0000004c00107944 */ /* 0x02afea0003c00000 */
.L_x_52:
[----:B------:R-:W-:Y:S05]  /*2f30*/  WARPSYNC.ALL ;  /* 0x0000000000007948 */ /* 0x000fea0003800000 */
[----:B------:R-:W2:Y:S01]  /*2f40*/  S2UR UR5, SR_CgaCtaId ;  /* 0x00000000000579c3 */ /* 0x000ea20000008800 */
[----:B------:R-:W-:Y:S01]  /*2f50*/  UMOV UR4, 0x400 ;  /* 0x0000040000047882 */ /* 0x000fe20000000000 */
[----:B------:R-:W-:-:S06]  /*2f60*/  NOP ;  /* 0x0000000000007918 */ /* 0x000fcc0000000000 */
[----:B------:R-:W-:Y:S06]  /*2f70*/  BAR.ARV 0x6, 0xa0 ;  /* 0x0182800000007b1d */ /* 0x000fec0000002000 */
[----:B------:R-:W4:Y:S01]  /*2f80*/  LDCU UR7, c[0x0][0x38c] ;  /* 0x00007180ff0777ac */ /* 0x000f220008000800 */
[----:B------:R-:W-:Y:S01]  /*2f90*/  IMAD.MOV.U32 R11, RZ, RZ, 0x1 ;  /* 0x00000001ff0b7424 */ /* 0x000fe200078e00ff */
[----:B------:R-:W-:Y:S01]  /*2fa0*/  CS2R R8, SRZ ;  /* 0x0000000000087805 */ /* 0x000fe2000001ff00 */
[----:B------:R-:W-:Y:S01]  /*2fb0*/  IMAD.MOV.U32 R10, RZ, RZ, RZ ;  /* 0x000000ffff0a7224 */ /* 0x000fe200078e00ff */
[----:B------:R-:W3:Y:S01]  /*2fc0*/  LDCU UR6, c[0x0][0x38c] ;  /* 0x00007180ff0677ac */ /* 0x000ee20008000800 */
[----:B------:R-:W-:Y:S01]  /*2fd0*/  UMOV UR15, URZ ;  /* 0x000000ff000f7c82 */ /* 0x000fe20008000000 */
[----:B------:R-:W-:Y:S01]  /*2fe0*/  UMOV UR14, URZ ;  /* 0x000000ff000e7c82 */ /* 0x000fe20008000000 */
[----:B--2---:R-:W-:Y:S01]  /*2ff0*/  ULEA UR5, UR5, UR4, 0x18 ;  /* 0x0000000405057291 */ /* 0x004fe2000f8ec0ff */
[----:B------:R-:W-:Y:S01]  /*3000*/  UMOV UR32, 0x0 ;  /* 0x0000000000207882 */ /* 0x000fe20000000000 */
[----:B------:R-:W-:-:S02]  /*3010*/  UMOV UR33, 0x4100910 ;  /* 0x0410091000217882 */ /* 0x000fc40000000000 */
[----:B------:R-:W-:Y:S02]  /*3020*/  UIADD3 UR9, UPT, UPT, UR5, 0x6800, URZ ;  /* 0x0000680005097890 */ /* 0x000fe4000fffe0ff */
[----:B------:R-:W-:Y:S02]  /*3030*/  UIADD3 UR10, UPT, UPT, UR5, 0x1e800, URZ ;  /* 0x0001e800050a7890 */ /* 0x000fe4000fffe0ff */
[----:B----4-:R-:W-:Y:S01]  /*3040*/  UIADD3 UR7, UPT, UPT, UR7, 0x3f, URZ ;  /* 0x0000003f07077890 */ /* 0x010fe2000fffe0ff */
[----:B-1----:R-:W1:Y:S01]  /*3050*/  LDS R0, [UR5+0x150] ;  /* 0x00015005ff007984 */ /* 0x002e620008000800 */
[----:B------:R-:W-:Y:S02]  /*3060*/  USHF.R.U32.HI UR9, URZ, 0x4, UR9 ;  /* 0x00000004ff097899 */ /* 0x000fe40008011609 */
[----:B------:R-:W-:Y:S02]  /*3070*/  USHF.R.S32.HI UR4, URZ, 0x1f, UR7 ;  /* 0x0000001fff047899 */ /* 0x000fe40008011407 */
[----:B------:R-:W-:-:S02]  /*3080*/  USHF.R.U32.HI UR10, URZ, 0x4, UR10 ;  /* 0x00000004ff0a7899 */ /* 0x000fc4000801160a */
[----:B------:R-:W-:Y:S02]  /*3090*/  ULEA.HI UR4, UR4, UR7, URZ, 0x6 ;  /* 0x0000000704047291 */ /* 0x000fe4000f8f30ff */
[----:B------:R-:W-:Y:S02]  /*30a0*/  ULOP3.LUT UR9, UR9, 0x3fff, URZ, 0xc0, !UPT ;  /* 0x00003fff09097892 */ /* 0x000fe4000f8ec0ff */
[----:B------:R-:W-:Y:S02]  /*30b0*/  USHF.R.S32.HI UR4, URZ, 0x6, UR4 ;  /* 0x00000006ff047899 */ /* 0x000fe40008011404 */
[----:B------:R-:W-:Y:S02]  /*30c0*/  ULOP3.LUT UR10, UR10, 0x3fff, URZ, 0xc0, !UPT ;  /* 0x00003fff0a0a7892 */ /* 0x000fe4000f8ec0ff */
[----:B------:R-:W-:Y:S01]  /*30d0*/  UISETP.LT.AND UP0, UPT, UR4, 0x1, UPT ;  /* 0x000000010400788c */ /* 0x000fe2000bf01270 */
[----:B------:R-:W-:Y:S01]  /*30e0*/  UMOV UR30, 0x0 ;  /* 0x00000000001e7882 */ /* 0x000fe20000000000 */
[----:B------:R-:W-:-:S02]  /*30f0*/  UMOV UR31, 0x4100910 ;  /* 0x04100910001f7882 */ /* 0x000fc40000000000 */
[----:B------:R-:W-:Y:S01]  /*3100*/  USEL UR8, UR4, 0x1, !UP0 ;  /* 0x0000000104087887 */ /* 0x000fe2000c000000 */
[----:B------:R-:W-:Y:S01]  /*3110*/  UMOV UR28, 0x0 ;  /* 0x00000000001c7882 */ /* 0x000fe20000000000 */
[----:B------:R-:W-:Y:S01]  /*3120*/  UMOV UR29, 0x4100910 ;  /* 0x04100910001d7882 */ /* 0x000fe20000000000 */
[----:B------:R-:W-:Y:S01]  /*3130*/  UMOV UR26, 0x0 ;  /* 0x00000000001a7882 */ /* 0x000fe20000000000 */
[----:B------:R-:W-:Y:S01]  /*3140*/  UMOV UR27, 0x4100910 ;  /* 0x04100910001b7882 */ /* 0x000fe20000000000 */
[----:B------:R-:W-:Y:S01]  /*3150*/  UMOV UR24, 0x0 ;  /* 0x0000000000187882 */ /* 0x000fe20000000000 */
[----:B------:R-:W-:Y:S01]  /*3160*/  UMOV UR25, 0x4100910 ;  /* 0x0410091000197882 */ /* 0x000fe20000000000 */
[----:B------:R-:W-:Y:S01]  /*3170*/  UMOV UR22, 0x0 ;  /* 0x0000000000167882 */ /* 0x000fe20000000000 */
[----:B------:R-:W-:Y:S01]  /*3180*/  UMOV UR23, 0x4100910 ;  /* 0x0410091000177882 */ /* 0x000fe20000000000 */
[----:B------:R-:W-:Y:S02]  /*3190*/  ULOP3.LUT UR9, UR9, 0x10000, URZ, 0xfc, !UPT ;  /* 0x0001000009097892 */ /* 0x000fe4000f8efcff */
[----:B------:R-:W-:-:S02]  /*31a0*/  ULOP3.LUT UR10, UR10, 0x10000, URZ, 0xfc, !UPT ;  /* 0x000100000a0a7892 */ /* 0x000fc4000f8efcff */
[----:B------:R-:W-:Y:S02]  /*31b0*/  UIADD3 UR8, UPT, UPT, -UR8, URZ, URZ ;  /* 0x000000ff08087290 */ /* 0x000fe4000fffe1ff */
[----:B---3--:R-:W-:Y:S01]  /*31c0*/  UISETP.GE.AND UP3, UPT, UR6, 0x1, UPT ;  /* 0x000000010600788c */ /* 0x008fe2000bf66270 */
[----:B------:R-:W-:Y:S01]  /*31d0*/  UMOV UR20, 0x0 ;  /* 0x0000000000147882 */ /* 0x000fe20000000000 */
[----:B------:R-:W-:Y:S01]  /*31e0*/  UMOV UR21, 0x4100910 ;  /* 0x0410091000157882 */ /* 0x000fe20000000000 */
[----:B------:R-:W-:Y:S01]  /*31f0*/  UMOV UR18, 0x0 ;  /* 0x0000000000127882 */ /* 0x000fe20000000000 */
[----:B-1----:R-:W-:Y:S01]  /*3200*/  R2UR UR16, R0 ;  /* 0x00000000001072ca */ /* 0x002fe200000e0000 */
[----:B------:R-:W-:-:S14]  /*3210*/  UMOV UR19, 0x4100910 ;  /* 0x0410091000137882 */ /* 0x000fdc0000000000 */
.L_x_61:
[----:B------:R-:W-:Y:S02]  /*3220*/  LEA R0, R10, UR5, 0x3 ;  /* 0x000000050a007c11 */ /* 0x000fe4000f8e18ff */
[----:B------:R-:W-:Y:S02]  /*3230*/  SHF.L.U32 R2, R9, 0x1f, RZ ;  /* 0x0000001f09027819 */ /* 0x000fe400000006ff */
[----:B------:R-:W-:Y:S01]  /*3240*/  PLOP3.LUT P0, PT, PT, PT, UP3, 0x80, 0x8 ;  /* 0x000000000008781c */ /* 0x000fe20003f0f038 */
[----:B------:R-:W-:Y:S01]  /*3250*/  VIADD R3, R0, 0xb0 ;  /* 0x000000b000037836 */ /* 0x000fe20000000000 */
[----:B-1----:R-:W1:Y:S02]  /*3260*/  SYNCS.PHASECHK.TRANS64.TRYWAIT P1, [R0+URZ+0xa0], R2 ;  /* 0x0000a002000075a7 */ /* 0x002e6400080211ff */
[----:B-1-3--:R-:W-:Y:S09]  /*3270*/  @!P1 BRA `(.L_x_55) ;  /* 0x0000004000b09947 */ /* 0x00aff20003800000 */
.L_x_136:
[----:B------:R-:W-:Y:S01]  /*3280*/  LEA R4, R10, UR5, 0x4 ;  /* 0x000000050a047c11 */ /* 0x000fe2000f8e20ff */
[----:B------:R-:W-:Y:S01]  /*3290*/  @UP3 ULEA UR7, UR14, UR5, 0x3 ;  /* 0x000000050e073291 */ /* 0x000fe2000f8e18ff */
[----:B------:R-:W-:Y:S01]  /*32a0*/  PLOP3.LUT P2, PT, PT, PT, PT, 0x80, 0x8 ;  /* 0x000000000008781c */ /* 0x000fe20003f4f070 */
[----:B------:R-:W-:Y:S01]  /*32b0*/  ULEA UR6, UR15, UR5, 0x3 ;  /* 0x000000050f067291 */ /* 0x000fe2000f8e18ff */
[----:B------:R-:W-:Y:S01]  /*32c0*/  PRMT R3, RZ, 0x654, R3 ;  /* 0x00000654ff037816 */ /* 0x000fe20000000003 */
[----:B------:R-:W-:Y:S01]  /*32d0*/  ULEA.HI UR11, UR15, UR15, URZ, 0x1 ;  /* 0x0000000f0f0b7291 */ /* 0x000fe2000f8f08ff */
[----:B------:R-:W2:Y:S01]  /*32e0*/  LDS.128 R4, [R4+0x130] ;  /* 0x0001300004047984 */ /* 0x000ea20000000c00 */
[----:B-1----:R-:W-:Y:S02]  /*32f0*/  @P0 SHF.L.U32 R2, R8, 0x1f, RZ ;  /* 0x0000001f08020819 */ /* 0x002fe400000006ff */
[----:B------:R-:W-:Y:S01]  /*3300*/  SHF.L.U32 R0, R11, 0x1f, RZ ;  /* 0x0000001f0b007819 */ /* 0x000fe200000006ff */
[----:B------:R-:W-:Y:S01]  /*3310*/  @!PT LDS RZ, [RZ] ;  /* 0x00000000fffff984 */ /* 0x000fe20000000800 */
[----:B------:R-:W-:Y:S01]  /*3320*/  @!PT LDS RZ, [RZ] ;  /* 0x00000000fffff984 */ /* 0x000fe20000000800 */
[----:B------:R-:W-:Y:S01]  /*3330*/  @!PT LDS RZ, [RZ] ;  /* 0x00000000fffff984 */ /* 0x000fe20000000800 */
[----:B------:R-:W-:Y:S01]  /*3340*/  @!PT LDS RZ, [RZ] ;  /* 0x00000000fffff984 */ /* 0x000fe20000000800 */
[----:B------:R1:W-:Y:S06]  /*3350*/  MEMBAR.ALL.CTA ;  /* 0x0000000000007992 */ /* 0x0003ec0000008000 */
[----:B-1----:R-:W1:Y:S02]  /*3360*/  FENCE.VIEW.ASYNC.S ;  /* 0x00000000000073c6 */ /* 0x002e640000000000 */
[----:B-1----:R1:W-:Y:S01]  /*3370*/  SYNCS.ARRIVE.TRANS64.RED.A1T0 RZ, [R3+URZ], RZ ;  /* 0x000000ff03ff79a7 */ /* 0x0023e200081004ff */
[----:B------:R1:W3:Y:S01]  /*3380*/  @P0 SYNCS.PHASECHK.TRANS64.TRYWAIT P2, [UR7], R2 ;  /* 0x00000002ff0005a7 */ /* 0x0002e20008041107 */
[----:B------:R-:W-:-:S02]  /*3390*/  USHF.L.U32 UR7, UR11, 0x5, URZ ;  /* 0x000000050b077899 */ /* 0x000fc400080006ff */
[----:B------:R-:W-:Y:S01]  /*33a0*/  ULOP3.LUT UR11, UR11, 0xffe, URZ, 0xc0, !UPT ;  /* 0x00000ffe0b0b7892 */ /* 0x000fe2000f8ec0ff */
[----:B--2---:R-:W-:Y:S01]  /*33b0*/  LOP3.LUT P1, RZ, R6, 0x1, RZ, 0xc0, !PT ;  /* 0x0000000106ff7812 */ /* 0x004fe2000782c0ff */
[----:B------:R-:W-:Y:S02]  /*33c0*/  ULOP3.LUT UR7, UR7, 0xffffffc0, URZ, 0xc0, !UPT ;  /* 0xffffffc007077892 */ /* 0x000fe4000f8ec0ff */
[----:B------:R-:W-:Y:S02]  /*33d0*/  UIADD3 UR11, UPT, UPT, -UR11, UR15, URZ ;  /* 0x0000000f0b0b7290 */ /* 0x000fe4000fffe1ff */
[----:B------:R-:W-:-:S04]  /*33e0*/  UIADD3 UR7, UPT, UPT, UR16, UR7, URZ ;  /* 0x0000000710077290 */ /* 0x000fc8000fffe0ff */
[----:B------:R-:W-:Y:S01]  /*33f0*/  ULEA UR7, UR11, UR7, 0x14 ;  /* 0x000000070b077291 */ /* 0x000fe2000f8ea0ff */
[----:B------:R-:W2:Y:S02]  /*3400*/  SYNCS.PHASECHK.TRANS64.TRYWAIT P0, [UR6+0xe0], R0 ;  /* 0x0000e000ff0075a7 */ /* 0x000ea40008001106 */
[----:B-123--:R-:W-:Y:S09]  /*3410*/  @!P0 BRA `(.L_x_56) ;  /* 0x00000040005c8947 */ /* 0x00eff20003800000 */
.L_x_138:
[----:B------:R-:W-:Y:S01]  /*3420*/  IADD3 R10, PT, PT, R10, 0x1, RZ ;  /* 0x000000010a0a7810 */ /* 0x000fe20007ffe0ff */
[----:B------:R-:W-:Y:S06]  /*3430*/  BRA.U !UP3, `(.L_x_57) ;  /* 0x000000050b107547 */ /* 0x000fec000b800000 */
[----:B------:R-:W-:Y:S01]  /*3440*/  UPLOP3.LUT UP4, UPT, UPT, UPT, UPT, 0x40, 0x4 ;  /* 0x000000000004789c */ /* 0x000fe20003f8e870 */
[----:B------:R-:W-:Y:S01]  /*3450*/  UMOV UR13, UR8 ;  /* 0x00000008000d7c82 */ /* 0x000fe20008000000 */
[----:B------:R-:W-:Y:S01]  /*3460*/  UMOV UR12, UR4 ;  /* 0x00000004000c7c82 */ /* 0x000fe20008000000 */
[----:B------:R-:W-:-:S08]  /*3470*/  UMOV UR17, UR14 ;  /* 0x0000000e00117c82 */ /* 0x000fd00008000000 */
.L_x_60:
[----:B------:R-:W-:Y:S02]  /*3480*/  UIADD3 UR13, UPT, UPT, UR13, 0x1, URZ ;  /* 0x000000010d0d7890 */ /* 0x000fe4000fffe0ff */
[----:B--2---:R-:W-:Y:S02]  /*3490*/  ULEA UR11, UR17, UR5, 0x3 ;  /* 0x00000005110b7291 */ /* 0x004fe4000f8e18ff */
[----:B------:R-:W-:Y:S01]  /*34a0*/  UISETP.NE.AND UP0, UPT, UR13, URZ, UPT ;  /* 0x000000ff0d00728c */ /* 0x000fe2000bf05270 */
[----:B---3--:R-:W-:Y:S10]  /*34b0*/  @P2 BRA `(.L_x_58) ;  /* 0x00000000000c2947 */ /* 0x008ff40003800000 */
[----:B-1----:R-:W-:Y:S04]  /*34c0*/  SHF.L.U32 R2, R8, 0x1f, RZ ;  /* 0x0000001f08027819 */ /* 0x002fe800000006ff */
[----:B------:R-:W1:Y:S02]  /*34d0*/  SYNCS.PHASECHK.TRANS64.TRYWAIT P0, [UR11], R2 ;  /* 0x00000002ff0075a7 */ /* 0x000e64000800110b */
[----:B-1----:R-:W-:Y:S05]  /*34e0*/  @!P0 BRA `(.L_x_59) ;  /* 0x0000004000408947 */ /* 0x002fea0003800000 */
.L_x_58:
[----:B------:R-:W-:Y:S01]  /*34f0*/  UISETP.NE.AND UP1, UPT, UR12, 0x1, UPT ;  /* 0x000000010c00788c */ /* 0x000fe2000bf25270 */
[----:B------:R-:W-:Y:S01]  /*3500*/  PLOP3.LUT P2, PT, PT, PT, PT, 0x80, 0x8 ;  /* 0x000000000008781c */ /* 0x000fe20003f4f070 */
[----:B------:R-:W-:Y:S02]  /*3510*/  UIADD3 UR14, UPT, UPT, UR17, 0x1, URZ ;  /* 0x00000001110e7890 */ /* 0x000fe4000fffe0ff */
[----:B------:R-:W-:Y:S02]  /*3520*/  ULEA UR64, UR17, UR10, 0xa ;  /* 0x0000000a11407291 */ /* 0x000fe4000f8e50ff */
[----:B------:R-:W-:Y:S01]  /*3530*/  UISETP.NE.AND UP2, UPT, UR14, 0x6, UPT ;  /* 0x000000060e00788c */ /* 0x000fe2000bf45270 */
[----:B------:R-:W-:Y:S01]  /*3540*/  PLOP3.LUT P0, PT, PT, PT, UP1, 0x80, 0x8 ;  /* 0x000000000008781c */ /* 0x000fe20003f0f018 */
[----:B------:R-:W-:Y:S02]  /*3550*/  ULEA UR62, UR17, UR9, 0xa ;  /* 0x00000009113e7291 */ /* 0x000fe4000f8e50ff */
[----:B------:R-:W-:Y:S02]  /*3560*/  USEL UR35, URZ, 0x1, UP2 ;  /* 0x00000001ff237887 */ /* 0x000fe40009000000 */
[----:B------:R-:W-:Y:S02]  /*3570*/  USEL UR14, UR14, URZ, UP2 ;  /* 0x000000ff0e0e7287 */ /* 0x000fe40009000000 */
[----:B------:R-:W-:Y:S02]  /*3580*/  UIADD3 UR60, UPT, UPT, UR64, 0x2, URZ ;  /* 0x00000002403c7890 */ /* 0x000fe4000fffe0ff */
[----:B------:R-:W-:Y:S01]  /*3590*/  @UP1 ULEA UR34, UR14, UR5, 0x3 ;  /* 0x000000050e221291 */ /* 0x000fe2000f8e18ff */
[----:B------:R-:W-:Y:S01]  /*35a0*/  LOP3.LUT R8, R8, UR35, RZ, 0x3c, !PT ;  /* 0x0000002308087c12 */ /* 0x000fe2000f8e3cff */
[----:B------:R-:W-:Y:S02]  /*35b0*/  UIADD3 UR58, UPT, UPT, UR62, 0x2, URZ ;  /* 0x000000023e3a7890 */ /* 0x000fe4000fffe0ff */
[----:B------:R-:W-:Y:S01]  /*35c0*/  UIADD3 UR56, UPT, UPT, UR64, 0x4, URZ ;  /* 0x0000000440387890 */ /* 0x000fe2000fffe0ff */
[----:B-1----:R-:W-:Y:S01]  /*35d0*/  @P0 SHF.L.U32 R0, R8, 0x1f, RZ ;  /* 0x0000001f08000819 */ /* 0x002fe200000006ff */
[----:B------:R-:W-:Y:S02]  /*35e0*/  UIADD3 UR54, UPT, UPT, UR62, 0x4, URZ ;  /* 0x000000043e367890 */ /* 0x000fe4000fffe0ff */
[----:B------:R-:W-:Y:S01]  /*35f0*/  UIADD3 UR52, UPT, UPT, UR64, 0x6, URZ ;  /* 0x0000000640347890 */ /* 0x000fe2000fffe0ff */
[----:B------:R2:W3:Y:S01]  /*3600*/  @P0 SYNCS.PHASECHK.TRANS64.TRYWAIT P2, [UR34], R0 ;  /* 0x00000000ff0005a7 */ /* 0x0004e20008041122 */
[----:B------:R-:W-:Y:S02]  /*3610*/  UIADD3 UR50, UPT, UPT, UR62, 0x6, URZ ;  /* 0x000000063e327890 */ /* 0x000fe4000fffe0ff */
        /* <DEDUP_REMOVED lines=9> */
[----:B------:R-:W-:Y:S01]  /*36b0*/  UIADD3 UR12, UPT, UPT, UR12, -0x1, URZ ;  /* 0xffffffff0c0c7890 */ /* 0x000fe2000fffe0ff */
[----:B------:R-:W-:Y:S01]  /*36c0*/  UMOV UR65, 0x40004040 ;  /* 0x4000404000417882 */ /* 0x000fe20000000000 */
[----:B------:R-:W-:Y:S01]  /*36d0*/  UMOV UR63, 0x40004040 ;  /* 0x40004040003f7882 */ /* 0x000fe20000000000 */
[----:B------:R-:W-:Y:S01]  /*36e0*/  UMOV UR61, 0x40004040 ;  /* 0x40004040003d7882 */ /* 0x000fe20000000000 */
[----:B------:R2:W-:Y:S01]  /*36f0*/  UTCHMMA gdesc[UR62], gdesc[UR64], tmem[UR7], tmem[UR32], idesc[UR33], UP4 ;  /* 0x00ff20403e0075ea */ /* 0x0005e2000a000007 */
[----:B------:R-:W-:Y:S01]  /*3700*/  UPLOP3.LUT UP4, UPT, UPT, UPT, UPT, 0x80, 0x8 ;  /* 0x000000000008789c */ /* 0x000fe20003f8f070 */
[----:B------:R-:W-:Y:S01]  /*3710*/  UMOV UR59, 0x40004040 ;  /* 0x40004040003b7882 */ /* 0x000fe20000000000 */
[----:B------:R-:W-:Y:S01]  /*3720*/  UMOV UR57, 0x40004040 ;  /* 0x4000404000397882 */ /* 0x000fe20000000000 */
[----:B------:R2:W-:Y:S01]  /*3730*/  UTCHMMA gdesc[UR58], gdesc[UR60], tmem[UR7], tmem[UR30], idesc[UR31], UPT ;  /* 0x00ff1e3c3a0075ea */ /* 0x0005e2000b800007 */
        /* <DEDUP_REMOVED lines=14> */
[----:B------:R-:W-:Y:S01]  /*3820*/  UMOV UR35, 0x40004040 ;  /* 0x4000404000237882 */ /* 0x000fe20000000000 */
[----:B------:R2:W-:Y:S01]  /*3830*/  UTCHMMA gdesc[UR38], gdesc[UR40], tmem[UR7], tmem[UR20], idesc[UR21], UPT ;  /* 0x00ff1428260075ea */ /* 0x0005e2000b800007 */
[----:B------:R2:W-:Y:S01]  /*3840*/  UTCHMMA gdesc[UR34], gdesc[UR36], tmem[UR7], tmem[UR18], idesc[UR19], UPT ;  /* 0x00ff1224220075ea */ /* 0x0005e2000b800007 */
[----:B------:R2:W-:Y:S01]  /*3850*/  UTCBAR [UR11], URZ ;  /* 0x000000ff0b0073e9 */ /* 0x0005e200080000ff */
[----:B------:R-:W-:Y:S01]  /*3860*/  UMOV UR17, UR14 ;  /* 0x0000000e00117c82 */ /* 0x000fe20008000000 */
[----:B------:R-:W-:Y:S05]  /*3870*/  BRA.U UP0, `(.L_x_60) ;  /* 0xfffffffd00007547 */ /* 0x000fea000b83ffff */
.L_x_57:
[----:B------:R-:W-:Y:S01]  /*3880*/  UIADD3 UR15, UPT, UPT, UR15, 0x1, URZ ;  /* 0x000000010f0f7890 */ /* 0x000fe2000fffe0ff */
[C---:B------:R-:W-:Y:S01]  /*3890*/  ISETP.NE.AND P0, PT, R10.reuse, 0x2, PT ;  /* 0x000000020a00780c */ /* 0x040fe20003f05270 */
[----:B--2---:R-:W-:Y:S02]  /*38a0*/  UIADD3 UR7, UPT, UPT, UR6, 0xc0, URZ ;  /* 0x000000c006077890 */ /* 0x004fe4000fffe0ff */
[----:B------:R-:W-:Y:S01]  /*38b0*/  UISETP.NE.AND UP0, UPT, UR15, 0x4, UPT ;  /* 0x000000040f00788c */ /* 0x000fe2000bf05270 */
[----:B-1----:R-:W-:Y:S02]  /*38c0*/  SEL R0, RZ, 0x1, P0 ;  /* 0x00000001ff007807 */ /* 0x002fe40000000000 */
[----:B------:R-:W-:Y:S01]  /*38d0*/  SEL R10, R10, RZ, P0 ;  /* 0x000000ff0a0a7207 */ /* 0x000fe20000000000 */
[----:B------:R-:W-:Y:S01]  /*38e0*/  USEL UR6, URZ, 0x1, UP0 ;  /* 0x00000001ff067887 */ /* 0x000fe20008000000 */
[----:B------:R-:W-:Y:S01]  /*38f0*/  LOP3.LUT R9, R9, R0, RZ, 0x3c, !PT ;  /* 0x0000000009097212 */ /* 0x000fe200078e3cff */
[----:B------:R-:W-:Y:S01]  /*3900*/  USEL UR15, UR15, URZ, UP0 ;  /* 0x000000ff0f0f7287 */ /* 0x000fe20008000000 */
[----:B------:R1:W-:Y:S03]  /*3910*/  UTCBAR [UR7], URZ ;  /* 0x000000ff070073e9 */ /* 0x0003e600080000ff */
[----:B------:R-:W-:Y:S01]  /*3920*/  LOP3.LUT R11, R11, UR6, RZ, 0x3c, !PT ;  /* 0x000000060b0b7c12 */ /* 0x000fe2000f8e3cff */
[----:B------:R-:W-:Y:S07]  /*3930*/  @P1 BRA `(.L_x_61) ;  /* 0xfffffff800381947 */ /* 0x000fee000383ffff */
[----:B------:R-:W2:Y:S01]  /*3940*/  S2UR UR4, SR_CgaCtaId ;  /* 0x00000000000479c3 */ /* 0x000ea20000008800 */
[----:B------:R-:W-:Y:S01]  /*3950*/  ELECT P0, URZ, PT ;  /* 0x0000000000ff782f */ /* 0x000fe20003800000 */
[----:B------:R-:W-:Y:S01]  /*3960*/  IMAD.MOV.U32 R0, RZ, RZ, 0x1 ;  /* 0x00000001ff007424 */ /* 0x000fe200078e00ff */
[----:B------:R-:W-:Y:S01]  /*3970*/  UIADD3 UR5, UPT, UPT, UR5, 0xe0, URZ ;  /* 0x000000e005057890 */ /* 0x000fe2000fffe0ff */
[----:B------:R-:W-:Y:S01]  /*3980*/  SHF.L.U32 R2, R11, 0x1f, RZ ;  /* 0x0000001f0b027819 */ /* 0x000fe200000006ff */
[----:B------:R-:W-:-:S03]  /*3990*/  UMOV UR6, 0x40 ;  /* 0x0000004000067882 */ /* 0x000fc60000000000 */
[----:B------:R-:W-:Y:S01]  /*39a0*/  UVIRTCOUNT.DEALLOC.SMPOOL 0x80 ;  /* 0x000000800000784c */ /* 0x000fe20000000000 */
[----:B--2---:R-:W-:Y:S02]  /*39b0*/  ULEA UR4, UR4, UR6, 0x18 ;  /* 0x0000000604047291 */ /* 0x004fe4000f8ec0ff */
[----:B------:R-:W-:-:S07]  /*39c0*/  ULEA UR6, UR15, UR5, 0x3 ;  /* 0x000000050f067291 */ /* 0x000fce000f8e18ff */
[----:B------:R2:W-:Y:S02]  /*39d0*/  @P0 STS.U8 [UR4+0x1c], R0 ;  /* 0x00001c00ff000988 */ /* 0x0005e40008000004 */
[----:B------:R-:W4:Y:S02]  /*39e0*/  SYNCS.PHASECHK.TRANS64.TRYWAIT P0, [UR6], R2 ;  /* 0x00000002ff0075a7 */ /* 0x000f240008001106 */
[----:B--2-4-:R-:W-:Y:S05]  /*39f0*/  @!P0 BRA `(.L_x_62) ;  /* 0x0000003c00148947 */ /* 0x014fea0003800000 */
.L_x_141:
[----:B-1----:R-:W-:-:S04]  /*3a00*/  UIADD3 UR7, UPT, UPT, UR15, 0x1, URZ ;  /* 0x000000010f077890 */ /* 0x002fc8000fffe0ff */
[----:B------:R-:W-:-:S04]  /*3a10*/  UISETP.NE.AND UP0, UPT, UR7, 0x4, UPT ;  /* 0x000000040700788c */ /* 0x000fc8000bf05270 */
[----:B------:R-:W-:Y:S02]  /*3a20*/  USEL UR8, URZ, 0x1, UP0 ;  /* 0x00000001ff087887 */ /* 0x000fe40008000000 */
[----:B------:R-:W-:-:S04]  /*3a30*/  USEL UR7, UR7, URZ, UP0 ;  /* 0x000000ff07077287 */ /* 0x000fc80008000000 */
[----:B------:R-:W-:Y:S01]  /*3a40*/  ULEA UR6, UR7, UR5, 0x3 ;  /* 0x0000000507067291 */ /* 0x000fe2000f8e18ff */
[----:B--2---:R-:W-:-:S04]  /*3a50*/  LOP3.LUT R2, R11, UR8, RZ, 0x3c, !PT ;  /* 0x000000080b027c12 */ /* 0x004fc8000f8e3cff */
[----:B------:R-:W-:-:S04]  /*3a60*/  SHF.L.U32 R3, R2, 0x1f, RZ ;  /* 0x0000001f02037819 */ /* 0x000fc800000006ff */
[----:B------:R-:W1:Y:S02]  /*3a70*/  SYNCS.PHASECHK.TRANS64.TRYWAIT P0, [UR6], R3 ;  /* 0x00000003ff0075a7 */ /* 0x000e640008001106 */
[----:B-1----:R-:W-:Y:S05]  /*3a80*/  @!P0 BRA `(.L_x_63) ;  /* 0x0000003c00088947 */ /* 0x002fea0003800000 */
.L_x_143:
        /* <DEDUP_REMOVED lines=9> */
.L_x_145:
[----:B------:R-:W-:-:S04]  /*3b20*/  UIADD3 UR7, UPT, UPT, UR7, 0x1, URZ ;  /* 0x0000000107077890 */ /* 0x000fc8000fffe0ff */
[----:B------:R-:W-:-:S04]  /*3b30*/  UISETP.NE.AND UP0, UPT, UR7, 0x4, UPT ;  /* 0x000000040700788c */ /* 0x000fc8000bf05270 */
[----:B------:R-:W-:Y:S02]  /*3b40*/  USEL UR6, URZ, 0x1, UP0 ;  /* 0x00000001ff067887 */ /* 0x000fe40008000000 */
[----:B------:R-:W-:-:S04]  /*3b50*/  USEL UR7, UR7, URZ, UP0 ;  /* 0x000000ff07077287 */ /* 0x000fc80008000000 */
[----:B------:R-:W-:Y:S01]  /*3b60*/  ULEA UR7, UR7, UR5, 0x3 ;  /* 0x0000000507077291 */ /* 0x000fe2000f8e18ff */
[----:B------:R-:W-:-:S04]  /*3b70*/  LOP3.LUT R2, R2, UR6, RZ, 0x3c, !PT ;  /* 0x0000000602027c12 */ /* 0x000fc8000f8e3cff */
[----:B------:R-:W-:-:S04]  /*3b80*/  SHF.L.U32 R2, R2, 0x1f, RZ ;  /* 0x0000001f02027819 */ /* 0x000fc800000006ff */
[----:B------:R-:W2:Y:S02]  /*3b90*/  SYNCS.PHASECHK.TRANS64.TRYWAIT P0, [UR7], R2 ;  /* 0x00000002ff0075a7 */ /* 0x000ea40008001107 */
[----:B--2---:R-:W-:Y:S05]  /*3ba0*/  @!P0 BRA `(.L_x_65) ;  /* 0x0000003800f08947 */ /* 0x004fea0003800000 */
.L_x_147:
[----:B------:R-:W-:Y:S01]  /*3bb0*/  NOP ;  /* 0x0000000000007918 */ /* 0x000fe20000000000 */
[----:B-1----:R-:W1:Y:S01]  /*3bc0*/  LDS R0, [UR4+0x14] ;  /* 0x00001404ff007984 */ /* 0x002e620008000800 */
[----:B------:R-:W-:Y:S01]  /*3bd0*/  ULOP3.LUT UR6, UR16, 0xffff, URZ, 0xc0, !UPT ;  /* 0x0000ffff10067892 */ /* 0x000fe2000f8ec0ff */
[----:B------:R-:W-:Y:S01]  /*3be0*/  UMOV UR8, 0xffff ;  /* 0x0000ffff00087882 */ /* 0x000fe20000000000 */
[----:B------:R-:W-:Y:S02]  /*3bf0*/  UMOV UR5, 0x1 ;  /* 0x0000000100057882 */ /* 0x000fe40000000000 */
[----:B------:R-:W-:-:S04]  /*3c00*/  USHF.R.U32.HI UR6, URZ, 0x5, UR6 ;  /* 0x00000005ff067899 */ /* 0x000fc80008011606 */
[----:B------:R-:W-:Y:S02]  /*3c10*/  USHF.L.U32 UR8, UR8, UR6, URZ ;  /* 0x0000000608087299 */ /* 0x000fe400080006ff */
[----:B------:R-:W-:-:S04]  /*3c20*/  USHF.L.U32 UR5, UR5, UR6, URZ ;  /* 0x0000000605057299 */ /* 0x000fc800080006ff */
[----:B-1----:R-:W-:-:S04]  /*3c30*/  LOP3.LUT R0, R0, UR8, RZ, 0xc0, !PT ;  /* 0x0000000800007c12 */ /* 0x002fc8000f8ec0ff */
[----:B------:R-:W-:-:S13]  /*3c40*/  ISETP.NE.AND P0, PT, R0, UR8, PT ;  /* 0x0000000800007c0c */ /* 0x000fda000bf05270 */
[----:B------:R-:W-:Y:S05]  /*3c50*/  @P0 BRA `(.L_x_66) ;  /* 0x0000000000580947 */ /* 0x000fea0003800000 */
[----:B------:R-:W1:Y:S02]  /*3c60*/  LDS R0, [UR4+0x18] ;  /* 0x00001804ff007984 */ /* 0x000e640008000800 */
[----:B-1----:R-:W-:-:S04]  /*3c70*/  LOP3.LUT R0, R0, UR5, RZ, 0xc0, !PT ;  /* 0x0000000500007c12 */ /* 0x002fc8000f8ec0ff */
[----:B------:R-:W-:-:S13]  /*3c80*/  ISETP.NE.AND P0, PT, R0, UR5, PT ;  /* 0x0000000500007c0c */ /* 0x000fda000bf05270 */
[----:B------:R-:W-:Y:S05]  /*3c90*/  @P0 BRA `(.L_x_67) ;  /* 0x00000000003c0947 */ /* 0x000fea0003800000 */
[----:B------:R-:W1:Y:S01]  /*3ca0*/  S2R R2, SR_LANEID ;  /* 0x0000000000027919 */ /* 0x000e620000000000 */
[----:B------:R-:W-:Y:S01]  /*3cb0*/  ULOP3.LUT UR8, URZ, UR8, URZ, 0x33, !UPT ;  /* 0x00000008ff087292 */ /* 0x000fe2000f8e33ff */
[----:B------:R-:W-:Y:S02]  /*3cc0*/  VOTEU.ANY UR7, UPT, PT ;  /* 0x0000000000077886 */ /* 0x000fe400038e0100 */
[----:B------:R-:W-:-:S03]  /*3cd0*/  UFLO.U32 UR7, UR7 ;  /* 0x00000007000772bd */ /* 0x000fc600080e0000 */
[----:B------:R-:W-:-:S04]  /*3ce0*/  IMAD.U32 R0, RZ, RZ, UR8 ;  /* 0x00000008ff007e24 */ /* 0x000fc8000f8e00ff */
[----:B------:R2:W4:Y:S02]  /*3cf0*/  REDUX UR6, R0 ;  /* 0x00000000000673c4 */ /* 0x0005240000000000 */
[----:B------:R1:W-:Y:S02]  /*3d00*/  UTCATOMSWS.AND URZ, UR8 ;  /* 0x0000000800ff79e3 */ /* 0x0003e40008000000 */
[----:B-1----:R-:W-:Y:S02]  /*3d10*/  ISETP.EQ.U32.AND P0, PT, R2, UR7, PT ;  /* 0x0000000702007c0c */ /* 0x002fe4000bf02070 */
[----:B--2---:R-:W-:Y:S02]  /*3d20*/  LOP3.LUT R0, RZ, UR5, RZ, 0x33, !PT ;  /* 0x00000005ff007c12 */ /* 0x004fe4000f8e33ff */
[----:B----4-:R-:W-:Y:S02]  /*3d30*/  MOV R2, UR6 ;  /* 0x0000000600027c02 */ /* 0x010fe40008000f00 */
[----:B------:R-:W1:Y:S07]  /*3d40*/  REDUX UR5, R0 ;  /* 0x00000000000573c4 */ /* 0x000e6e0000000000 */
[----:B------:R2:W-:Y:S01]  /*3d50*/  @P0 ATOMS.AND RZ, [UR4+0x14], R2 ;  /* 0x00001402ffff098c */ /* 0x0005e2000a800004 */
[----:B-1----:R-:W-:-:S05]  /*3d60*/  IMAD.U32 R0, RZ, RZ, UR5 ;  /* 0x00000005ff007e24 */ /* 0x002fca000f8e00ff */
[----:B------:R2:W-:Y:S01]  /*3d70*/  @P0 ATOMS.AND RZ, [UR4+0x18], R0 ;  /* 0x00001800ffff098c */ /* 0x0005e2000a800004 */
[----:B------:R-:W-:Y:S05]  /*3d80*/  BRA `(.L_x_68) ;  /* 0x0000000000147947 */ /* 0x000fea0003800000 */
.L_x_67:
[----:B------:R-:W-:Y:S02]  /*3d90*/  MOV R2, 0x3db0 ;  /* 0x00003db000027802 */ /* 0x000fe40000000f00 */
[----:B---3-5:R-:W-:Y:S05]  /*3da0*/  CALL.REL.NOINC `($__internal_0_$__cuda_sm10x_tcgen05_guardrail_trap_col_being_dealloced_not_returned_by_alloc) ;  /* 0x0000003c00647944 */ /* 0x028fea0003c00000 */
[----:B------:R-:W-:Y:S05]  /*3db0*/  BRA `(.L_x_68) ;  /* 0x0000000000087947 */ /* 0x000fea0003800000 */
.L_x_66:
[----:B------:R-:W-:Y:S02]  /*3dc0*/  MOV R2, 0x3de0 ;  /* 0x00003de000027802 */ /* 0x000fe40000000f00 */
[----:B---3-5:R-:W-:Y:S05]  /*3dd0*/  CALL.REL.NOINC `($__internal_2_$__cuda_sm10x_tcgen05_guardrail_trap_unallocated_columns_being_dealloced) ;  /* 0x0000003c00707944 */ /* 0x028fea0003c00000 */
.L_x_68:
[----:B------:R-:W-:Y:S01]  /*3de0*/  NOP ;  /* 0x0000000000007918 */ /* 0x000fe20000000000 */
[----:B------:R-:W-:Y:S05]  /*3df0*/  EXIT ;  /* 0x000000000000794d */ /* 0x000fea0003800000 */
.L_x_50:
[----:B------:R-:W-:-:S09]  /*3e00*/  UISETP.NE.OR UP2, UPT, UR8, 0x3, !UP2 ;  /* 0x000000030800788c */ /* 0x000fd2000d745670 */
[----:B------:R-:W-:Y:S05]  /*3e10*/  BRA.U UP2, `(.L_x_69) ;  /* 0x0000000d02ac7547 */ /* 0x000fea000b800000 */
[----:B------:R-:W1:Y:S01]  /*3e20*/  LDC R0, c[0x0][0xb30] ;  /* 0x0002cc00ff007b82 */ /* 0x000e620000000800 */
[----:B------:R-:W2:Y:S01]  /*3e30*/  LDCU.64 UR8, c[0x0][0x888] ;  /* 0x00011100ff0877ac */ /* 0x000ea20008000a00 */
[----:B------:R-:W-:Y:S01]  /*3e40*/  IMAD.MOV.U32 R32, RZ, RZ, 0x1 ;  /* 0x00000001ff207424 */ /* 0x000fe200078e00ff */
[----:B------:R-:W-:Y:S01]  /*3e50*/  CS2R R28, SRZ ;  /* 0x00000000001c7805 */ /* 0x000fe2000001ff00 */
[----:B------:R-:W-:Y:S01]  /*3e60*/  IMAD.MOV.U32 R25, RZ, RZ, 0x2000 ;  /* 0x00002000ff197424 */ /* 0x000fe200078e00ff */
[----:B------:R-:W4:Y:S03]  /*3e70*/  LDCU.64 UR4, c[0x0][0x890] ;  /* 0x00011200ff0477ac */ /* 0x000f260008000a00 */
[----:B------:R-:W3:Y:S01]  /*3e80*/  LDC R24, c[0x0][0x370] ;  /* 0x0000dc00ff187b82 */ /* 0x000ee20000000800 */
[----:B------:R-:W-:Y:S01]  /*3e90*/  UMOV UR7, 0x400 ;  /* 0x0000040000077882 */ /* 0x000fe20000000000 */
[----:B------:R-:W-:-:S02]  /*3ea0*/  UPLOP3.LUT UP1, UPT, UPT, UPT, UPT, 0x40, 0x4 ;  /* 0x000000000004789c */ /* 0x000fc40003f2e870 */
[----:B------:R-:W-:Y:S01]  /*3eb0*/  ULEA UR7, UR37, UR7, 0x18 ;  /* 0x0000000725077291 */ /* 0x000fe2000f8ec0ff */
[----:B------:R-:W-:-:S03]  /*3ec0*/  UMOV UR13, URZ ;  /* 0x000000ff000d7c82 */ /* 0x000fc60008000000 */
[----:B------:R-:W3:Y:S01]  /*3ed0*/  LDC R3, c[0x0][0xb0c] ;  /* 0x0002c300ff037b82 */ /* 0x000ee20000000800 */
[----:B--2---:R-:W-:Y:S02]  /*3ee0*/  UISETP.NE.U32.AND UP3, UPT, UR8, URZ, UPT ;  /* 0x000000ff0800728c */ /* 0x004fe4000bf65070 */
[----:B----4-:R-:W-:-:S05]  /*3ef0*/  UISETP.NE.U32.AND UP4, UPT, UR4, URZ, UPT ;  /* 0x000000ff0400728c */ /* 0x010fca000bf85070 */
[----:B------:R-:W2:Y:S01]  /*3f00*/  LDC R18, c[0x0][0xb20] ;  /* 0x0002c800ff127b82 */ /* 0x000ea20000000800 */
[----:B-1----:R-:W-:Y:S01]  /*3f10*/  ISETP.NE.AND P1, PT, R0, 0x1, PT ;  /* 0x000000010000780c */ /* 0x002fe20003f25270 */
[----:B------:R-:W-:Y:S02]  /*3f20*/  UISETP.NE.AND.EX UP3, UPT, UR9, URZ, UPT, UP3 ;  /* 0x000000ff0900728c */ /* 0x000fe4000bf65330 */
[----:B------:R-:W-:-:S04]  /*3f30*/  UISETP.NE.AND.EX UP4, UPT, UR5, URZ, UPT, UP4 ;  /* 0x000000ff0500728c */ /* 0x000fc8000bf85340 */
[----:B------:R-:W1:Y:S08]  /*3f40*/  LDC.64 R30, c[0x0][0x348] ;  /* 0x0000d200ff1e7b82 */ /* 0x000e700000000a00 */
[----:B------:R-:W4:Y:S08]  /*3f50*/  LDC.64 R16, c[0x0][0xb10] ;  /* 0x0002c400ff107b82 */ /* 0x000f300000000a00 */
[----:B------:R-:W1:Y:S08]  /*3f60*/  LDC.64 R6, c[0x0][0xb18] ;  /* 0x0002c600ff067b82 */ /* 0x000e700000000a00 */
[----:B------:R-:W1:Y:S08]  /*3f70*/  LDC.64 R4, c[0x0][0xb28] ;  /* 0x0002ca00ff047b82 */ /* 0x000e700000000a00 */
[----:B--23--:R-:W1:Y:S02]  /*3f80*/  LDC R19, c[0x0][0x374] ;  /* 0x0000dd00ff137b82 */ /* 0x00ce640000000800 */
.L_x_78:
[C---:B------:R-:W-:Y:S02]  /*3f90*/  LEA R0, R29.reuse, UR7, 0x3 ;  /* 0x000000071d007c11 */ /* 0x040fe4000f8e18ff */
[----:B------:R-:W-:Y:S02]  /*3fa0*/  SHF.L.U32 R2, R28, 0x1f, RZ ;  /* 0x0000001f1c027819 */ /* 0x000fe400000006ff */
[----:B------:R-:W-:Y:S02]  /*3fb0*/  LEA R20, R29, UR7, 0x4 ;  /* 0x000000071d147c11 */ /* 0x000fe4000f8e20ff */
[----:B--2---:R-:W2:Y:S02]  /*3fc0*/  SYNCS.PHASECHK.TRANS64.TRYWAIT P0, [R0+URZ+0xa0], R2 ;  /* 0x0000a002000075a7 */ /* 0x004ea400080011ff */
[----:B--2---:R-:W-:Y:S05]  /*3fd0*/  @!P0 BRA `(.L_x_70) ;  /* 0x0000003400fc8947 */ /* 0x004fea0003800000 */
.L_x_148:
[----:B------:R-:W-:Y:S01]  /*3fe0*/  ISETP.GE.AND P0, PT, R26, 0x1, PT ;  /* 0x000000011a00780c */ /* 0x000fe20003f06270 */
[----:B------:R-:W3:Y:S01]  /*3ff0*/  LDS.128 R20, [R20+0x130] ;  /* 0x0001300014147984 */ /* 0x000ee20000000c00 */
[----:B--2---:R-:W-:Y:S01]  /*4000*/  VIADD R0, R0, 0xb0 ;  /* 0x000000b000007836 */ /* 0x004fe20000000000 */
[----:B------:R-:W-:Y:S01]  /*4010*/  @!PT LDS RZ, [RZ] ;  /* 0x00000000fffff984 */ /* 0x000fe20000000800 */
[----:B------:R-:W-:Y:S01]  /*4020*/  @!PT LDS RZ, [RZ] ;  /* 0x00000000fffff984 */ /* 0x000fe20000000800 */
[----:B------:R-:W-:Y:S01]  /*4030*/  @!PT LDS RZ, [RZ] ;  /* 0x00000000fffff984 */ /* 0x000fe20000000800 */
[----:B------:R-:W-:Y:S01]  /*4040*/  @!PT LDS RZ, [RZ] ;  /* 0x00000000fffff984 */ /* 0x000fe20000000800 */
[----:B------:R2:W-:Y:S06]  /*4050*/  MEMBAR.ALL.CTA ;  /* 0x0000000000007992 */ /* 0x0005ec0000008000 */
[----:B--2---:R-:W2:Y:S01]  /*4060*/  FENCE.VIEW.ASYNC.S ;  /* 0x00000000000073c6 */ /* 0x004ea20000000000 */
[----:B------:R-:W-:Y:S04]  /*4070*/  PRMT R0, RZ, 0x654, R0 ;  /* 0x00000654ff007816 */ /* 0x000fe80000000000 */
[----:B--2---:R2:W-:Y:S01]  /*4080*/  SYNCS.ARRIVE.TRANS64.RED.A1T0 RZ, [R0+URZ], RZ ;  /* 0x000000ff00ff79a7 */ /* 0x0045e200081004ff */
[----:B---3--:R-:W-:Y:S11]  /*4090*/  LOP3.LUT P3, RZ, R22, 0x1, RZ, 0xc0, !PT ;  /* 0x0000000116ff7812 */ /* 0x008ff6000786c0ff */
[----:B------:R-:W-:Y:S02]  /*40a0*/  @!UPT UIADD3 URZ, UPT, UPT, URZ, URZ, URZ ;  /* 0x000000fffffff290 */ /* 0x000fe4000fffe0ff */
[----:B------:R-:W-:Y:S02]  /*40b0*/  @P3 MOV R11, R20 ;  /* 0x00000014000b3202 */ /* 0x000fe40000000f00 */
[----:B------:R-:W-:Y:S01]  /*40c0*/  @P3 LOP3.LUT R10, R21, 0xffff, RZ, 0xc0, !PT ;  /* 0x0000ffff150a3812 */ /* 0x000fe200078ec0ff */
[----:B--2---:R-:W-:Y:S06]  /*40d0*/  @!P0 BRA `(.L_x_71) ;  /* 0x0000000000a48947 */ /* 0x004fec0003800000 */
[-C--:B-1----:R-:W-:Y:S01]  /*40e0*/  IMAD.HI.U32 R0, R19, R7.reuse, RZ ;  /* 0x0000000713007227 */ /* 0x082fe200078e00ff */
[----:B------:R-:W-:Y:S02]  /*40f0*/  ISETP.NE.AND P0, PT, R6, 0x1, PT ;  /* 0x000000010600780c */ /* 0x000fe40003f05270 */
[----:B------:R-:W-:Y:S01]  /*4100*/  ISETP.NE.AND P2, PT, R26, 0x1, PT ;  /* 0x000000011a00780c */ /* 0x000fe20003f45270 */
[----:B----4-:R-:W-:Y:S01]  /*4110*/  IMAD.HI.U32 R9, R24, R16, RZ ;  /* 0x0000001018097227 */ /* 0x010fe200078e00ff */
[----:B------:R-:W-:Y:S02]  /*4120*/  SHF.R.U32.HI R0, RZ, R18, R0 ;  /* 0x00000012ff007219 */ /* 0x000fe40000011600 */
[----:B------:R-:W-:Y:S01]  /*4130*/  ISETP.NE.AND P4, PT, R3, 0x1, PT ;  /* 0x000000010300780c */ /* 0x000fe20003f85270 */
[----:B------:R-:W-:Y:S01]  /*4140*/  IMAD.HI.U32 R13, R10, R7, RZ ;  /* 0x000000070a0d7227 */ /* 0x000fe200078e00ff */
[----:B------:R-:W-:Y:S02]  /*4150*/  SHF.R.U32.HI R9, RZ, R17, R9 ;  /* 0x00000011ff097219 */ /* 0x000fe40000011609 */
[----:B------:R-:W-:Y:S01]  /*4160*/  SEL R0, R19, R0, !P0 ;  /* 0x0000000013007207 */ /* 0x000fe20004000000 */
[----:B------:R-:W-:Y:S01]  /*4170*/  IMAD.HI.U32 R12, R11, R16, RZ ;  /* 0x000000100b0c7227 */ /* 0x000fe200078e00ff */
[----:B------:R-:W-:Y:S03]  /*4180*/  SEL R9, R24, R9, !P4 ;  /* 0x0000000918097207 */ /* 0x000fe60006000000 */
[-C--:B------:R-:W-:Y:S01]  /*4190*/  IMAD.HI.U32 R8, R0, R4.reuse, RZ ;  /* 0x0000000400087227 */ /* 0x080fe200078e00ff */
[----:B------:R-:W-:Y:S03]  /*41a0*/  SHF.R.U32.HI R12, RZ, R17, R12 ;  /* 0x00000011ff0c7219 */ /* 0x000fe6000001160c */
[----:B------:R-:W-:Y:S01]  /*41b0*/  IMAD.HI.U32 R2, R9, R4, RZ ;  /* 0x0000000409027227 */ /* 0x000fe200078e00ff */
[-C--:B------:R-:W-:Y:S02]  /*41c0*/  @P2 SHF.R.U32.HI R0, RZ, R5.reuse, R8 ;  /* 0x00000005ff002219 */ /* 0x080fe40000011608 */
[----:B------:R-:W-:Y:S02]  /*41d0*/  SHF.R.U32.HI R8, RZ, R18, R13 ;  /* 0x00000012ff087219 */ /* 0x000fe4000001160d */
[----:B------:R-:W-:Y:S01]  /*41e0*/  @P2 SHF.R.U32.HI R9, RZ, R5, R2 ;  /* 0x00000005ff092219 */ /* 0x000fe20000011602 */
[----:B------:R-:W-:Y:S01]  /*41f0*/  IMAD R0, R26, R0, RZ ;  /* 0x000000001a007224 */ /* 0x000fe200078e02ff */
[----:B------:R-:W-:Y:S02]  /*4200*/  SEL R8, R10, R8, !P0 ;  /* 0x000000080a087207 */ /* 0x000fe40004000000 */
[----:B------:R-:W-:Y:S01]  /*4210*/  SEL R2, R11, R12, !P4 ;  /* 0x0000000c0b027207 */ /* 0x000fe20006000000 */
[----:B------:R-:W-:Y:S01]  /*4220*/  IMAD R12, R26, R9, RZ ;  /* 0x000000091a0c7224 */ /* 0x000fe200078e02ff */
[C---:B------:R-:W-:Y:S01]  /*4230*/  ISETP.GE.AND P0, PT, R8.reuse, R0, PT ;  /* 0x000000000800720c */ /* 0x040fe20003f06270 */
[----:B------:R-:W-:Y:S03]  /*4240*/  IMAD.HI.U32 R0, R8, R4, RZ ;  /* 0x0000000408007227 */ /* 0x000fe600078e00ff */
[----:B------:R-:W-:Y:S02]  /*4250*/  ISETP.GE.OR P0, PT, R2, R12, P0 ;  /* 0x0000000c0200720c */ /* 0x000fe40000706670 */
[-C--:B------:R-:W-:Y:S04]  /*4260*/  SHF.R.U32.HI R0, RZ, R5.reuse, R0 ;  /* 0x00000005ff007219 */ /* 0x080fe80000011600 */
[----:B------:R-:W-:Y:S05]  /*4270*/  SEL R13, R8, R0, !P2 ;  /* 0x00000000080d7207 */ /* 0x000fea0005000000 */
[----:B------:R-:W-:Y:S02]  /*4280*/  IMAD.MOV R12, RZ, RZ, -R13 ;  /* 0x000000ffff0c7224 */ /* 0x000fe400078e0a0d */
[----:B------:R-:W-:Y:S04]  /*4290*/  @!P0 IMAD.HI.U32 R0, R2, R4, RZ ;  /* 0x0000000402008227 */ /* 0x000fe800078e00ff */
[----:B------:R-:W-:Y:S01]  /*42a0*/  IMAD R12, R26, R12, R8 ;  /* 0x0000000c1a0c7224 */ /* 0x000fe200078e0208 */
[----:B------:R-:W-:Y:S04]  /*42b0*/  @!P0 SHF.R.U32.HI R0, RZ, R5, R0 ;  /* 0x00000005ff008219 */ /* 0x000fe80000011600 */
[----:B------:R-:W-:Y:S04]  /*42c0*/  @!P0 SEL R0, R2, R0, !P2 ;  /* 0x0000000002008207 */ /* 0x000fe80005000000 */
[----:B------:R-:W-:Y:S01]  /*42d0*/  @!P0 IADD3 R13, PT, PT, R13, -R0, RZ ;  /* 0x800000000d0d8210 */ /* 0x000fe20007ffe0ff */
[----:B------:R-:W-:Y:S01]  /*42e0*/  @!P0 IMAD R0, R9, R12, R0 ;  /* 0x0000000c09008224 */ /* 0x000fe200078e0200 */
[----:B------:R-:W-:Y:S01]  /*42f0*/  IADD3 R9, PT, PT, -R8, RZ, RZ ;  /* 0x000000ff08097210 */ /* 0x000fe20007ffe1ff */
[--C-:B------:R-:W-:Y:S02]  /*4300*/  IMAD.MOV R12, RZ, RZ, -R2.reuse ;  /* 0x000000ffff0c7224 */ /* 0x100fe400078e0a02 */
[----:B------:R-:W-:Y:S02]  /*4310*/  @!P0 IMAD R8, R13, R26, R2 ;  /* 0x0000001a0d088224 */ /* 0x000fe400078e0202 */
[----:B------:R-:W-:Y:S02]  /*4320*/  @!P0 IMAD.MOV.U32 R2, RZ, RZ, R0 ;  /* 0x000000ffff028224 */ /* 0x000fe400078e0000 */
[----:B------:R-:W-:Y:S02]  /*4330*/  IMAD R11, R3, R12, R11 ;  /* 0x0000000c030b7224 */ /* 0x000fe400078e020b */
[----:B------:R-:W-:Y:S02]  /*4340*/  IMAD R10, R6, R9, R10 ;  /* 0x00000009060a7224 */ /* 0x000fe400078e020a */
[----:B------:R-:W-:Y:S02]  /*4350*/  IMAD R11, R2, R3, R11 ;  /* 0x00000003020b7224 */ /* 0x000fe400078e020b */
[----:B------:R-:W-:Y:S02]  /*4360*/  IMAD R10, R8, R6, R10 ;  /* 0x00000006080a7224 */ /* 0x000fe400078e020a */
.L_x_71:
[----:B------:R-:W-:Y:S05]  /*4370*/  BRA.U UP1, `(.L_x_72) ;  /* 0x0000000101107547 */ /* 0x000fea000b800000 */
[----:B------:R-:W-:Y:S04]  /*4380*/  MOV R2, UR6 ;  /* 0x0000000600027c02 */ /* 0x000fe80008000f00 */
[----:B------:R-:W-:Y:S04]  /*4390*/  SHF.L.U32 R2, R2, 0x1f, RZ ;  /* 0x0000001f02027819 */ /* 0x000fe800000006ff */
[----:B------:R-:W2:Y:S02]  /*43a0*/  SYNCS.PHASECHK.TRANS64.TRYWAIT P0, [UR7+0x98], R2 ;  /* 0x00009802ff0075a7 */ /* 0x000ea40008001107 */
[----:B--2---:R-:W-:Y:S05]  /*43b0*/  @!P0 BRA `(.L_x_73) ;  /* 0x0000003400188947 */ /* 0x004fea0003800000 */
.L_x_72:
[----:B------:R-:W-:Y:S02]  /*43c0*/  R2UR UR11, R15 ;  /* 0x000000000f0b72ca */ /* 0x000fe400000e0000 */
[----:B------:R-:W-:Y:S02]  /*43d0*/  R2UR UR10, R14 ;  /* 0x000000000e0a72ca */ /* 0x000fe400000e0000 */
[----:B------:R-:W-:Y:S04]  /*43e0*/  ISETP.NE.U32.AND P2, PT, RZ, UR4, PT ;  /* 0x00000004ff007c0c */ /* 0x000fe8000bf45070 */
[----:B------:R-:W-:Y:S05]  /*43f0*/  ISETP.NE.AND.EX P2, PT, RZ, UR5, PT, P2 ;  /* 0x00000005ff007c0c */ /* 0x000fea000bf45320 */
[----:B------:R-:W-:Y:S02]  /*4400*/  USHF.L.U32 UR11, UR11, 0x6, URZ ;  /* 0x000000060b0b7899 */ /* 0x000fe400080006ff */
[----:B------:R-:W-:Y:S01]  /*4410*/  USHF.L.U32 UR10, UR10, 0x6, URZ ;  /* 0x000000060a0a7899 */ /* 0x000fe200080006ff */
[----:B------:R-:W-:Y:S11]  /*4420*/  BRA.U !UP4, `(.L_x_74) ;  /* 0x000000010c347547 */ /* 0x000ff6000b800000 */
[----:B------:R-:W-:Y:S01]  /*4430*/  UPLOP3.LUT UP0, UPT, UPT, UPT, UP3, 0x80, 0x8 ;  /* 0x000000000008789c */ /* 0x000fe20003f0f030 */
[----:B--2---:R-:W-:Y:S02]  /*4440*/  HFMA2 R0, -RZ, RZ, 0, 5.9604644775390625e-08 ;  /* 0x00000001ff007431 */ /* 0x004fe400000001ff */
[----:B------:R-:W-:Y:S03]  /*4450*/  IMAD.MOV.U32 R64, RZ, RZ, 0x1 ;  /* 0x00000001ff407424 */ /* 0x000fe600078e00ff */
[----:B------:R-:W-:Y:S05]  /*4460*/  PLOP3.LUT P0, PT, PT, PT, UP0, 0x80, 0x8 ;  /* 0x000000000008781c */ /* 0x000fea0003f0f008 */
[----:B------:R-:W2:Y:S01]  /*4470*/  @UP0 LDCU.64 UR14, c[0x0][0x888] ;  /* 0x00011100ff0e07ac */ /* 0x000ea20008000a00 */
[----:B------:R-:W-:Y:S07]  /*4480*/  @UP0 UIMAD UR8, UR36, UR4, URZ ;  /* 0x00000004240802a4 */ /* 0x000fee000f8e02ff */
[----:B------:R-:W-:Y:S01]  /*4490*/  @!P0 PRMT R64, R0, 0x7610, R64 ;  /* 0x0000761000408816 */ /* 0x000fe20000000040 */
[----:B--2---:R-:W-:Y:S03]  /*44a0*/  @UP0 UIMAD.WIDE UR14, UR8, 0x4, UR14 ;  /* 0x00000004080e08a5 */ /* 0x004fe6000f8e020e */
[----:B------:R-:W2:Y:S03]  /*44b0*/  @!UP0 LDCU UR8, c[0x0][0x880] ;  /* 0x00011000ff0887ac */ /* 0x000ea60008000800 */
[----:B------:R-:W-:Y:S01]  /*44c0*/  IMAD.U32 R8, RZ, RZ, UR14 ;  /* 0x0000000eff087e24 */ /* 0x000fe2000f8e00ff */
[----:B------:R-:W-:Y:S05]  /*44d0*/  MOV R9, UR15 ;  /* 0x0000000f00097c02 */ /* 0x000fea0008000f00 */
[----:B-----5:R3:W5:Y:S02]  /*44e0*/  @P0 LDG.E R35, desc[UR46][R8.64] ;  /* 0x0000002e08230981 */ /* 0x020764000c1e1900 */
[----:B--23--:R-:W-:Y:S07]  /*44f0*/  @!P0 IMAD.U32 R35, RZ, RZ, UR8 ;  /* 0x00000008ff238e24 */ /* 0x00cfee000f8e00ff */
.L_x_74:
[----:B-----5:R-:W-:Y:S01]  /*4500*/  @!P2 FSETP.EQ.AND P0, PT, R35, RZ, PT ;  /* 0x000000ff2300a20b */ /* 0x020fe20003f02000 */
[----:B------:R-:W-:Y:S01]  /*4510*/  @!UPT UIADD3 URZ, UPT, UPT, URZ, URZ, URZ ;  /* 0x000000fffffff290 */ /* 0x000fe2000fffe0ff */
[----:B------:R-:W-:Y:S11]  /*4520*/  @!P2 BRA `(.L_x_75) ;  /* 0x000000000014a947 */ /* 0x000ff60003800000 */
[----:B------:R-:W-:Y:S02]  /*4530*/  LOP3.LUT P2, RZ, R64, 0xff, RZ, 0xc0, !PT ;  /* 0x000000ff40ff7812 */ /* 0x000fe4000784c0ff */
[----:B------:R-:W-:Y:S04]  /*4540*/  PLOP3.LUT P0, PT, PT, PT, UP0, 0x80, 0x8 ;  /* 0x000000000008781c */ /* 0x000fe80003f0f008 */
[----:B------:R-:W-:Y:S07]  /*4550*/  PLOP3.LUT P0, PT, P0, PT, PT, 0x8, 0x80 ;  /* 0x000000000080781c */ /* 0x000fee000070e170 */
[----:B------:R-:W-:Y:S11]  /*4560*/  @P2 FSETP.EQ.AND P0, PT, R35, RZ, PT ;  /* 0x000000ff2300220b */ /* 0x000ff60003f02000 */
[----:B------:R-:W-:Y:S02]  /*4570*/  @!UPT UIADD3 URZ, UPT, UPT, URZ, URZ, URZ ;  /* 0x000000fffffff290 */ /* 0x000fe4000fffe0ff */
.L_x_75:
[----:B------:R-:W-:Y:S01]  /*4580*/  ULEA UR15, UR13, UR7, 0x3 ;  /* 0x000000070d0f7291 */ /* 0x000fe2000f8e18ff */
[----:B------:R-:W-:Y:S02]  /*4590*/  SHF.L.U32 R9, R32, 0x1f, RZ ;  /* 0x0000001f20097819 */ /* 0x000fe400000006ff */
[----:B------:R-:W-:Y:S04]  /*45a0*/  ELECT P4, URZ, PT ;  /* 0x0000000000ff782f */ /* 0x000fe80003880000 */
[----:B------:R-:W-:Y:S02]  /*45b0*/  PLOP3.LUT P4, PT, P0, P4, PT, 0xf2, 0x2f ;  /* 0x00000000002f781c */ /* 0x000fe40000789e72 */
[----:B------:R-:W3:Y:S11]  /*45c0*/  SYNCS.PHASECHK.TRANS64.TRYWAIT P2, [UR15+0x78], R9 ;  /* 0x00007809ff0075a7 */ /* 0x000ef6000804110f */
[----:B-1----:R-:W-:Y:S05]  /*45d0*/  @!P4 IADD3 R8, P0, PT, R30, 0x580, RZ ;  /* 0x000005801e08c810 */ /* 0x002fea0007f1e0ff */
[----:B--2---:R-:W-:Y:S01]  /*45e0*/  @!P4 IMAD.X R2, RZ, RZ, R31, P0 ;  /* 0x000000ffff02c224 */ /* 0x004fe200000e061f */
[----:B---3--:R-:W-:Y:S07]  /*45f0*/  @!P2 BRA `(.L_x_76) ;  /* 0x0000003000a0a947 */ /* 0x008fee0003800000 */
.L_x_151:
[----:B------:R-:W2:Y:S01]  /*4600*/  LDC.64 R12, c[0x0][0xb18] ;  /* 0x0002c600ff0c7b82 */ /* 0x000ea20000000a00 */
[----:B------:R-:W-:Y:S01]  /*4610*/  @!P4 R2UR UR8, R2 ;  /* 0x000000000208c2ca */ /* 0x000fe200000e0000 */
[----:B------:R-:W-:Y:S01]  /*4620*/  VOTEU.ALL UP2, P4 ;  /* 0x0000000000ff7886 */ /* 0x000fe20002040000 */
[----:B------:R-:W-:Y:S01]  /*4630*/  @!P4 R2UR UR9, R8 ;  /* 0x000000000809c2ca */ /* 0x000fe200000e0000 */
[----:B------:R-:W-:Y:S01]  /*4640*/  VOTEU.ALL UP1, P4 ;  /* 0x0000000000ff7886 */ /* 0x000fe20002020000 */
[----:B-1----:R-:W-:Y:S03]  /*4650*/  @!P4 IMAD.MOV.U32 R0, RZ, RZ, 0x2000 ;  /* 0x00002000ff00c424 */ /* 0x002fe600078e00ff */
[----:B------:R-:W1:Y:S01]  /*4660*/  @!P1 LDC R2, c[0x0][0xb0c] ;  /* 0x0002c300ff029b82 */ /* 0x000e620000000800 */
[----:B------:R-:W-:Y:S01]  /*4670*/  UMOV UR20, 0x0 ;  /* 0x0000000000147882 */ /* 0x000fe20000000000 */
[----:B------:R-:W-:Y:S01]  /*4680*/  UMOV UR21, 0x10000000 ;  /* 0x1000000000157882 */ /* 0x000fe20000000000 */
[----:B------:R-:W-:Y:S01]  /*4690*/  UMOV UR12, UR36 ;  /* 0x00000024000c7c82 */ /* 0x000fe20008000000 */
[----:B------:R-:W-:Y:S01]  /*46a0*/  UIADD3 UR14, UPT, UPT, UR13, 0x1, URZ ;  /* 0x000000010d0e7890 */ /* 0x000fe2000fffe0ff */
[----:B------:R-:W-:Y:S01]  /*46b0*/  @P3 SHF.R.U32.HI R27, RZ, 0x10, R21 ;  /* 0x00000010ff1b3819 */ /* 0x000fe20000011615 */
[----:B------:R-:W-:Y:S02]  /*46c0*/  VIADD R29, R29, 0x1 ;  /* 0x000000011d1d7836 */ /* 0x000fe40000000000 */
[----:B------:R-:W-:Y:S01]  /*46d0*/  IMAD.U32 R9, RZ, RZ, UR8 ;  /* 0x00000008ff097e24 */ /* 0x000fe2000f8e00ff */
[----:B------:R-:W-:Y:S01]  /*46e0*/  @!UP2 ULEA UR8, UR13, UR7, 0xd ;  /* 0x000000070d08a291 */ /* 0x000fe2000f8e68ff */
[----:B------:R-:W-:Y:S01]  /*46f0*/  IMAD.U32 R8, RZ, RZ, UR9 ;  /* 0x00000009ff087e24 */ /* 0x000fe2000f8e00ff */
[----:B------:R-:W-:Y:S02]  /*4700*/  UIADD3 UR9, UPT, UPT, UR15, 0x60, URZ ;  /* 0x000000600f097890 */ /* 0x000fe4000fffe0ff */
[----:B------:R-:W-:Y:S01]  /*4710*/  @!P4 R2UR UR19, R9 ;  /* 0x000000000913c2ca */ /* 0x000fe200000e0000 */
[----:B------:R-:W-:Y:S01]  /*4720*/  @!UP2 UIADD3 UR8, UPT, UPT, UR8, 0x400, URZ ;  /* 0x000004000808a890 */ /* 0x000fe2000fffe0ff */
[----:B------:R-:W-:Y:S01]  /*4730*/  @!P4 R2UR UR18, R8 ;  /* 0x000000000812c2ca */ /* 0x000fe200000e0000 */
[----:B------:R-:W-:Y:S01]  /*4740*/  UISETP.NE.AND UP5, UPT, UR14, 0x3, UPT ;  /* 0x000000030e00788c */ /* 0x000fe2000bfa5270 */
[----:B------:R-:W3:Y:S01]  /*4750*/  LDC.64 R8, c[0x0][0xb10] ;  /* 0x0002c400ff087b82 */ /* 0x000ee20000000a00 */
[----:B------:R-:W-:Y:S02]  /*4760*/  UPRMT UR16, UR37, 0x654, UR9 ;  /* 0x0000065425107896 */ /* 0x000fe40008000009 */
[----:B------:R-:W-:Y:S02]  /*4770*/  USEL UR17, URZ, 0x1, UP5 ;  /* 0x00000001ff117887 */ /* 0x000fe4000a800000 */
[----:B------:R-:W-:Y:S04]  /*4780*/  USEL UR14, UR14, URZ, UP5 ;  /* 0x000000ff0e0e7287 */ /* 0x000fe8000a800000 */
[----:B------:R-:W-:Y:S01]  /*4790*/  ULEA UR13, UR14, UR7, 0x3 ;  /* 0x000000070e0d7291 */ /* 0x000fe2000f8e18ff */
[----:B------:R-:W-:Y:S01]  /*47a0*/  LOP3.LUT R32, R32, UR17, RZ, 0x3c, !PT ;  /* 0x0000001120207c12 */ /* 0x000fe2000f8e3cff */
[----:B------:R1:W-:Y:S01]  /*47b0*/  @!UP1 UTMALDG.3D [UR8], [UR18], desc[UR20] ;  /* 0x00001408120095b4 */ /* 0x0003e20008011000 */
[----:B------:R5:W-:Y:S02]  /*47c0*/  @!P4 SYNCS.ARRIVE.TRANS64.RED.A0TR RZ, [UR15+0x60], R0 ;  /* 0x00006000ffffc9a7 */ /* 0x000be4000830040f */
[----:B------:R-:W-:Y:S01]  /*47d0*/  SHF.L.U32 R14, R32, 0x1f, RZ ;  /* 0x0000001f200e7819 */ /* 0x000fe200000006ff */
[C---:B---3--:R-:W-:Y:S01]  /*47e0*/  @!P1 IMAD.HI.U32 R8, R11.reuse, R8, RZ ;  /* 0x000000080b089227 */ /* 0x048fe200078e00ff */
[----:B--2---:R-:W-:Y:S02]  /*47f0*/  @!P1 ISETP.NE.AND P0, PT, R12, 0x1, PT ;  /* 0x000000010c00980c */ /* 0x004fe40003f05270 */
[----:B-1----:R-:W-:Y:S01]  /*4800*/  @!P1 ISETP.NE.AND P2, PT, R2, 0x1, PT ;  /* 0x000000010200980c */ /* 0x002fe20003f45270 */
[----:B------:R-:W-:Y:S01]  /*4810*/  SYNCS.ARRIVE.TRANS64.RED.A1T0 RZ, [UR16], RZ ;  /* 0x000000ffffff79a7 */ /* 0x000fe20008100410 */
[C---:B------:R-:W-:Y:S01]  /*4820*/  @!P1 IMAD.HI.U32 R13, R10.reuse, R13, RZ ;  /* 0x0000000d0a0d9227 */ /* 0x040fe200078e00ff */
[----:B------:R-:W-:Y:S04]  /*4830*/  @!P1 SHF.R.U32.HI R8, RZ, R9, R8 ;  /* 0x00000009ff089219 */ /* 0x000fe80000011608 */
[----:B------:R-:W-:Y:S01]  /*4840*/  @!P1 SEL R8, R11, R8, !P2 ;  /* 0x000000080b089207 */ /* 0x000fe20005000000 */
[----:B------:R-:W1:Y:S01]  /*4850*/  SYNCS.PHASECHK.TRANS64.TRYWAIT P5, [UR13+0x78], R14 ;  /* 0x0000780eff0075a7 */ /* 0x000e6200080a110d */
[----:B-----5:R-:W2:Y:S02]  /*4860*/  @!P1 LDC R0, c[0x0][0xb20] ;  /* 0x0002c800ff009b82 */ /* 0x020ea40000000800 */
[----:B--2---:R-:W-:Y:S04]  /*4870*/  @!P1 SHF.R.U32.HI R0, RZ, R0, R13 ;  /* 0x00000000ff009219 */ /* 0x004fe8000001160d */
[----:B------:R-:W-:Y:S05]  /*4880*/  @!P1 SEL R9, R10, R0, !P0 ;  /* 0x000000000a099207 */ /* 0x000fea0004000000 */
[----:B------:R-:W-:Y:S02]  /*4890*/  @!P1 IMAD.IADD R0, R9, 0x1, -R8 ;  /* 0x0000000109009824 */ /* 0x000fe400078e0a08 */
[----:B------:R-:W-:Y:S02]  /*48a0*/  @!P1 IMAD.IADD R8, R8, 0x1, -R9 ;  /* 0x0000000108089824 */ /* 0x000fe400078e0a09 */
[----:B------:R-:W-:Y:S02]  /*48b0*/  @!P1 IMAD R11, R0, R2, R11 ;  /* 0x00000002000b9224 */ /* 0x000fe400078e020b */
[----:B------:R-:W-:Y:S01]  /*48c0*/  @!P1 IMAD R10, R8, R12, R10 ;  /* 0x0000000c080a9224 */ /* 0x000fe200078e020a */
[----:B-1----:R-:W-:Y:S06]  /*48d0*/  @!P5 BRA `(.L_x_77) ;  /* 0x000000300000d947 */ /* 0x002fec0003800000 */
.L_x_153:
[----:B------:R-:W-:Y:S01]  /*48e0*/  @!P4 IADD3 R2, P0, PT, R30, 0x580, RZ ;  /* 0x000005801e02c810 */ /* 0x000fe20007f1e0ff */
[----:B------:R-:W-:Y:S01]  /*48f0*/  UMOV UR18, 0x0 ;  /* 0x0000000000127882 */ /* 0x000fe20000000000 */
[----:B------:R-:W-:Y:S01]  /*4900*/  UMOV UR19, 0x10000000 ;  /* 0x1000000000137882 */ /* 0x000fe20000000000 */
[----:B------:R-:W-:Y:S01]  /*4910*/  VOTEU.ALL UP1, P4 ;  /* 0x0000000000ff7886 */ /* 0x000fe20002020000 */
[----:B------:R-:W-:Y:S01]  /*4920*/  @!P4 R2UR UR9, R2 ;  /* 0x000000000209c2ca */ /* 0x000fe200000e0000 */
[----:B-1----:R-:W-:Y:S01]  /*4930*/  @!P4 IMAD.X R0, RZ, RZ, R31, P0 ;  /* 0x000000ffff00c224 */ /* 0x002fe200000e061f */
[----:B------:R-:W-:Y:S01]  /*4940*/  UMOV UR12, UR36 ;  /* 0x00000024000c7c82 */ /* 0x000fe20008000000 */
[----:B------:R-:W-:Y:S01]  /*4950*/  @P3 R2UR UR36, R27 ;  /* 0x000000001b2432ca */ /* 0x000fe200000e0000 */
[----:B------:R-:W-:Y:S01]  /*4960*/  @!UP1 ULEA UR15, UR14, UR7, 0xd ;  /* 0x000000070e0f9291 */ /* 0x000fe2000f8e68ff */
[----:B------:R-:W-:Y:S01]  /*4970*/  ISETP.NE.AND P0, PT, R29, 0x2, PT ;  /* 0x000000021d00780c */ /* 0x000fe20003f05270 */
[----:B------:R-:W-:Y:S01]  /*4980*/  @!UP1 UIADD3 UR10, UPT, UPT, UR10, 0x20, URZ ;  /* 0x000000200a0a9890 */ /* 0x000fe2000fffe0ff */
[----:B------:R-:W-:Y:S01]  /*4990*/  @!P4 R2UR UR8, R0 ;  /* 0x000000000008c2ca */ /* 0x000fe200000e0000 */
[----:B------:R-:W-:Y:S01]  /*49a0*/  IMAD.IADD R14, R10, 0x1, R62 ;  /* 0x000000010a0e7824 */ /* 0x000fe200078e023e */
[----:B------:R-:W-:Y:S01]  /*49b0*/  SEL R0, RZ, 0x1, P0 ;  /* 0x00000001ff007807 */ /* 0x000fe20000000000 */
[----:B------:R-:W-:Y:S01]  /*49c0*/  IMAD.IADD R15, R11, 0x1, R63 ;  /* 0x000000010b0f7824 */ /* 0x000fe200078e023f */
[----:B------:R-:W-:Y:S02]  /*49d0*/  SEL R29, R29, RZ, P0 ;  /* 0x000000ff1d1d7207 */ /* 0x000fe40000000000 */
[----:B------:R-:W-:Y:S01]  /*49e0*/  IMAD.U32 R8, RZ, RZ, UR9 ;  /* 0x00000009ff087e24 */ /* 0x000fe2000f8e00ff */
[----:B------:R-:W-:Y:S01]  /*49f0*/  UIADD3 UR9, UPT, UPT, UR13, 0x60, URZ ;  /* 0x000000600d097890 */ /* 0x000fe2000fffe0ff */
[----:B------:R-:W-:Y:S03]  /*4a00*/  LOP3.LUT R28, R28, R0, RZ, 0x3c, !PT ;  /* 0x000000001c1c7212 */ /* 0x000fe600078e3cff */
[----:B------:R-:W-:Y:S02]  /*4a10*/  @!P4 R2UR UR16, R8 ;  /* 0x000000000810c2ca */ /* 0x000fe400000e0000 */
[----:B------:R-:W-:Y:S01]  /*4a20*/  IMAD.U32 R9, RZ, RZ, UR8 ;  /* 0x00000008ff097e24 */ /* 0x000fe2000f8e00ff */
[----:B------:R-:W-:Y:S01]  /*4a30*/  @!UP1 UIADD3 UR8, UPT, UPT, UR15, 0x400, URZ ;  /* 0x000004000f089890 */ /* 0x000fe2000fffe0ff */
[----:B------:R-:W-:Y:S01]  /*4a40*/  VOTEU.ALL UP1, P4 ;  /* 0x0000000000ff7886 */ /* 0x000fe20002020000 */
[----:B------:R-:W-:Y:S02]  /*4a50*/  UPRMT UR15, UR37, 0x654, UR9 ;  /* 0x00000654250f7896 */ /* 0x000fe40008000009 */
[----:B------:R-:W-:Y:S11]  /*4a60*/  @!P4 R2UR UR17, R9 ;  /* 0x000000000911c2ca */ /* 0x000ff600000e0000 */
[----:B------:R-:W-:Y:S02]  /*4a70*/  @!UPT UIADD3 URZ, UPT, UPT, URZ, URZ, URZ ;  /* 0x000000fffffff290 */ /* 0x000fe4000fffe0ff */
[----:B------:R2:W-:Y:S01]  /*4a80*/  @!UP1 UTMALDG.3D [UR8], [UR16], desc[UR18] ;  /* 0x00001208100095b4 */ /* 0x0005e20008011000 */
[----:B------:R2:W-:Y:S01]  /*4a90*/  @!P4 SYNCS.ARRIVE.TRANS64.RED.A0TR RZ, [UR13+0x60], R25 ;  /* 0x00006019ffffc9a7 */ /* 0x0005e2000830040d */
[----:B------:R-:W-:Y:S04]  /*4aa0*/  UIADD3 UR13, UPT, UPT, UR14, 0x1, URZ ;  /* 0x000000010e0d7890 */ /* 0x000fe8000fffe0ff */
[----:B------:R-:W-:Y:S04]  /*4ab0*/  UISETP.NE.AND UP1, UPT, UR13, 0x3, UPT ;  /* 0x000000030d00788c */ /* 0x000fe8000bf25270 */
[----:B------:R-:W-:Y:S02]  /*4ac0*/  USEL UR14, URZ, 0x1, UP1 ;  /* 0x00000001ff0e7887 */ /* 0x000fe40008800000 */
[----:B------:R-:W-:Y:S02]  /*4ad0*/  USEL UR13, UR13, URZ, UP1 ;  /* 0x000000ff0d0d7287 */ /* 0x000fe40008800000 */
[----:B------:R-:W-:Y:S02]  /*4ae0*/  UPLOP3.LUT UP1, UPT, UPT, UPT, UPT, 0x80, 0x8 ;  /* 0x000000000008789c */ /* 0x000fe40003f2f070 */
[----:B------:R-:W-:Y:S01]  /*4af0*/  LOP3.LUT R32, R32, UR14, RZ, 0x3c, !PT ;  /* 0x0000000e20207c12 */ /* 0x000fe2000f8e3cff */
[----:B------:R-:W-:Y:S01]  /*4b00*/  SYNCS.ARRIVE.TRANS64.RED.A1T0 RZ, [UR15], RZ ;  /* 0x000000ffffff79a7 */ /* 0x000fe2000810040f */
[----:B------:R-:W-:Y:S07]  /*4b10*/  @P3 BRA `(.L_x_78) ;  /* 0xfffffff4001c3947 */ /* 0x000fee000383ffff */
[----:B------:R-:W-:Y:S01]  /*4b20*/  UIADD3 UR7, UPT, UPT, UR7, 0x78, URZ ;  /* 0x0000007807077890 */ /* 0x000fe2000fffe0ff */
[----:B------:R-:W-:-:S03]  /*4b30*/  SHF.L.U32 R2, R32, 0x1f, RZ ;  /* 0x0000001f20027819 */ /* 0x000fc600000006ff */
[----:B------:R-:W-:-:S09]  /*4b40*/  ULEA UR4, UR13, UR7, 0x3 ;  /* 0x000000070d047291 */ /* 0x000fd2000f8e18ff */
[----:B------:R-:W1:Y:S02]  /*4b50*/  SYNCS.PHASECHK.TRANS64.TRYWAIT P0, [UR4], R2 ;  /* 0x00000002ff0075a7 */ /* 0x000e640008001104 */
[----:B-1----:R-:W-:Y:S05]  /*4b60*/  @!P0 BRA `(.L_x_79) ;  /* 0x0000002c00748947 */ /* 0x002fea0003800000 */
.L_x_155:
        /* <DEDUP_REMOVED lines=9> */
.L_x_157:
[----:B------:R-:W-:-:S04]  /*4c00*/  UIADD3 UR5, UPT, UPT, UR5, 0x1, URZ ;  /* 0x0000000105057890 */ /* 0x000fc8000fffe0ff */
[----:B------:R-:W-:-:S04]  /*4c10*/  UISETP.NE.AND UP0, UPT, UR5, 0x3, UPT ;  /* 0x000000030500788c */ /* 0x000fc8000bf05270 */
[----:B------:R-:W-:Y:S02]  /*4c20*/  USEL UR4, URZ, 0x1, UP0 ;  /* 0x00000001ff047887 */ /* 0x000fe40008000000 */
[----:B------:R-:W-:-:S04]  /*4c30*/  USEL UR5, UR5, URZ, UP0 ;  /* 0x000000ff05057287 */ /* 0x000fc80008000000 */
[----:B------:R-:W-:Y:S01]  /*4c40*/  ULEA UR5, UR5, UR7, 0x3 ;  /* 0x0000000705057291 */ /* 0x000fe2000f8e18ff */
[----:B-1----:R-:W-:-:S04]  /*4c50*/  LOP3.LUT R2, R32, UR4, RZ, 0x3c, !PT ;  /* 0x0000000420027c12 */ /* 0x002fc8000f8e3cff */
[----:B------:R-:W-:Y:S01]  /*4c60*/  SHF.L.U32 R2, R2, 0x1f, RZ ;  /* 0x0000001f02027819 */ /* 0x000fe200000006ff */
[----:B------:R-:W-:-:S07]  /*4c70*/  IMAD.U32 R0, RZ, RZ, UR5 ;  /* 0x00000005ff007e24 */ /* 0x000fce000f8e00ff */
.L_x_81:
[----:B-1----:R1:W3:Y:S02]  /*4c80*/  SYNCS.PHASECHK.TRANS64.TRYWAIT P0, [R0+URZ], R2 ;  /* 0x00000002000075a7 */ /* 0x0022e400080011ff */
[----:B---3--:R-:W-:Y:S05]  /*4c90*/  @!P0 NANOSLEEP.SYNCS 0x989680 ;  /* 0x009896800000895d */ /* 0x008fea0003900000 */
[----:B------:R-:W3:Y:S02]  /*4ca0*/  @!P0 SYNCS.PHASECHK.TRANS64 P0, [R0+URZ], R2 ;  /* 0x00000002000085a7 */ /* 0x000ee400080010ff */
[----:B--23--:R-:W-:Y:S05]  /*4cb0*/  @P0 EXIT ;  /* 0x000000000000094d */ /* 0x00cfea0003800000 */
[----:B------:R-:W-:Y:S05]  /*4cc0*/  BRA `(.L_x_81) ;  /* 0xfffffffc00ec7947 */ /* 0x000fea000383ffff */
.L_x_69:
[----:B------:R-:W-:-:S06]  /*4cd0*/  UISETP.GE.AND UP1, UPT, UR8, 0x4, UPT ;  /* 0x000000040800788c */ /* 0x000fcc000bf26270 */
[----:B------:R-:W-:-:S13]  /*4ce0*/  PLOP3.LUT P0, PT, PT, PT, UP1, 0x80, 0x8 ;  /* 0x000000000008781c */ /* 0x000fda0003f0f018 */
[----:B------:R-:W-:Y:S05]  /*4cf0*/  @!P0 EXIT ;  /* 0x000000000000894d */ /* 0x000fea0003800000 */
[----:B------:R-:W-:Y:S01]  /*4d00*/  BAR.SYNC.DEFER_BLOCKING 0x6, 0xa0 ;  /* 0x0182800000007b1d */ /* 0x000fe20000010000 */
[C---:B------:R-:W-:Y:S01]  /*4d10*/  IMAD.SHL.U32 R4, R75.reuse, 0x20, RZ ;  /* 0x000000204b047824 */ /* 0x040fe200078e00ff */
[C---:B------:R-:W-:Y:S01]  /*4d20*/  R2P PR, R75.reuse, 0x6 ;  /* 0x000000064b007804 */ /* 0x040fe20000000000 */
[C---:B------:R-:W-:Y:S02]  /*4d30*/  IMAD.SHL.U32 R68, R75.reuse, 0x4, RZ ;  /* 0x000000044b447824 */ /* 0x040fe400078e00ff */
[C---:B------:R-:W-:Y:S01]  /*4d40*/  IMAD.U32 R32, R75.reuse, 0x10000, RZ ;  /* 0x000100004b207824 */ /* 0x040fe200078e00ff */
[----:B------:R-:W-:Y:S02]  /*4d50*/  UMOV UR48, 0x400 ;  /* 0x0000040000307882 */ /* 0x000fe40000000000 */
[----:B------:R-:W1:Y:S01]  /*4d60*/  LDC R67, c[0x0][0x370] ;  /* 0x0000dc00ff437b82 */ /* 0x000e620000000800 */
[----:B------:R-:W-:Y:S01]  /*4d70*/  ULEA UR48, UR37, UR48, 0x18 ;  /* 0x0000003025307291 */ /* 0x000fe2000f8ec0ff */
[C---:B------:R-:W-:Y:S01]  /*4d80*/  LOP3.LUT R3, R4.reuse, 0xe0, RZ, 0xc0, !PT ;  /* 0x000000e004037812 */ /* 0x040fe200078ec0ff */
[----:B------:R-:W-:Y:S01]  /*4d90*/  IMAD.SHL.U32 R2, R75, 0x10, RZ ;  /* 0x000000104b027824 */ /* 0x000fe200078e00ff */
[----:B------:R-:W-:Y:S01]  /*4da0*/  LOP3.LUT R4, R4, 0x100, RZ, 0xc0, !PT ;  /* 0x0000010004047812 */ /* 0x000fe200078ec0ff */
[----:B------:R-:W-:Y:S01]  /*4db0*/  IMAD.MOV.U32 R74, RZ, RZ, 0x8 ;  /* 0x00000008ff4a7424 */ /* 0x000fe200078e00ff */
[----:B------:R-:W-:Y:S01]  /*4dc0*/  LOP3.LUT R68, R3, 0x1c, R68, 0xf8, !PT ;  /* 0x0000001c03447812 */ /* 0x000fe200078ef844 */
[----:B------:R-:W-:Y:S01]  /*4dd0*/  IMAD.MOV.U32 R73, RZ, RZ, 0x10 ;  /* 0x00000010ff497424 */ /* 0x000fe200078e00ff */
[----:B------:R-:W2:Y:S01]  /*4de0*/  LDC R28, c[0x0][0xb0c] ;  /* 0x0002c300ff1c7b82 */ /* 0x000ea20000000800 */
[----:B------:R-:W-:Y:S01]  /*4df0*/  SHF.R.U32.HI R3, RZ, 0x2, R75 ;  /* 0x00000002ff037819 */ /* 0x000fe2000001164b */
[----:B------:R-:W-:Y:S01]  /*4e00*/  IMAD.MOV.U32 R31, RZ, RZ, RZ ;  /* 0x000000ffff1f7224 */ /* 0x000fe200078e00ff */
[----:B------:R-:W-:Y:S01]  /*4e10*/  LOP3.LUT R32, R32, 0x600000, RZ, 0xc0, !PT ;  /* 0x0060000020207812 */ /* 0x000fe200078ec0ff */
[----:B------:R-:W-:Y:S01]  /*4e20*/  IMAD.MOV.U32 R72, RZ, RZ, RZ ;  /* 0x000000ffff487224 */ /* 0x000fe200078e00ff */
[----:B------:R-:W-:Y:S01]  /*4e30*/  LOP3.LUT R2, R4, 0x600, R2, 0xf8, !PT ;  /* 0x0000060004027812 */ /* 0x000fe200078ef802 */
[----:B------:R-:W-:Y:S01]  /*4e40*/  IMAD.MOV.U32 R78, RZ, RZ, RZ ;  /* 0x000000ffff4e7224 */ /* 0x000fe200078e00ff */
[----:B------:R-:W-:Y:S01]  /*4e50*/  LOP3.LUT R68, R68, 0x4, R3, 0x78, !PT ;  /* 0x0000000444447812 */ /* 0x000fe200078e7803 */
[----:B------:R-:W4:Y:S01]  /*4e60*/  LDC R65, c[0x0][0xb20] ;  /* 0x0002c800ff417b82 */ /* 0x000f220000000800 */
[----:B------:R-:W3:Y:S01]  /*4e70*/  LDS R0, [UR48+0x150] ;  /* 0x00015030ff007984 */ /* 0x000ee20008000800 */
[----:B------:R-:W-:Y:S01]  /*4e80*/  LOP3.LUT R75, R75, 0x60, RZ, 0xc0, !PT ;  /* 0x000000604b4b7812 */ /* 0x000fe200078ec0ff */
[----:B------:R-:W-:Y:S01]  /*4e90*/  IMAD.MOV.U32 R71, RZ, RZ, RZ ;  /* 0x000000ffff477224 */ /* 0x000fe200078e00ff */
[----:B------:R-:W-:Y:S01]  /*4ea0*/  LOP3.LUT R68, R2, R68, RZ, 0xfc, !PT ;  /* 0x0000004402447212 */ /* 0x000fe200078efcff */
[----:B------:R-:W1:Y:S01]  /*4eb0*/  LDCU.64 UR54, c[0x0][0x348] ;  /* 0x00006900ff3677ac */ /* 0x000e620008000a00 */
[----:B------:R-:W-:-:S02]  /*4ec0*/  SEL R74, R74, 0xfffffff8, !P1 ;  /* 0xfffffff84a4a7807 */ /* 0x000fc40004800000 */
[----:B------:R-:W1:Y:S01]  /*4ed0*/  LDC R27, c[0x0][0xb30] ;  /* 0x0002cc00ff1b7b82 */ /* 0x000e620000000800 */
[----:B------:R-:W-:Y:S01]  /*4ee0*/  SEL R73, R73, 0xfffffff0, !P2 ;  /* 0xfffffff049497807 */ /* 0x000fe20005000000 */
[----:B------:R-:W1:Y:S01]  /*4ef0*/  LDCU.64 UR38, c[0x0][0x888] ;  /* 0x00011100ff2677ac */ /* 0x000e620008000a00 */
[----:B------:R-:W1:Y:S05]  /*4f00*/  LDCU.64 UR44, c[0x0][0x890] ;  /* 0x00011200ff2c77ac */ /* 0x000e6a0008000a00 */
[----:B------:R-:W1:Y:S01]  /*4f10*/  LDC.64 R60, c[0x0][0xb10] ;  /* 0x0002c400ff3c7b82 */ /* 0x000e620000000a00 */
[----:B------:R-:W-:Y:S01]  /*4f20*/  UMOV UR51, 0x1 ;  /* 0x0000000100337882 */ /* 0x000fe20000000000 */
[----:B------:R-:W-:Y:S01]  /*4f30*/  UMOV UR56, URZ ;  /* 0x000000ff00387c82 */ /* 0x000fe20008000000 */
[----:B------:R-:W-:Y:S01]  /*4f40*/  UIADD3 UR52, UPT, UPT, UR48, 0x400, URZ ;  /* 0x0000040030347890 */ /* 0x000fe2000fffe0ff */
[----:B------:R-:W-:Y:S01]  /*4f50*/  UMOV UR50, URZ ;  /* 0x000000ff00327c82 */ /* 0x000fe20008000000 */
[----:B------:R-:W-:-:S03]  /*4f60*/  UMOV UR49, URZ ;  /* 0x000000ff00317c82 */ /* 0x000fc60008000000 */
[----:B------:R-:W1:Y:S08]  /*4f70*/  LDC.64 R24, c[0x0][0xb18] ;  /* 0x0002c600ff187b82 */ /* 0x000e700000000a00 */
[----:B------:R-:W1:Y:S08]  /*4f80*/  LDC.64 R22, c[0x0][0xb28] ;  /* 0x0002ca00ff167b82 */ /* 0x000e700000000a00 */
[----:B------:R-:W1:Y:S01]  /*4f90*/  LDC.64 R58, c[0x0][0x8b0] ;  /* 0x00022c00ff3a7b82 */ /* 0x000e620000000a00 */
[----:B---3--:R-:W-:-:S07]  /*4fa0*/  IMAD.IADD R32, R0, 0x1, R32 ;  /* 0x0000000100207824 */ /* 0x008fce00078e0220 */
[----:B------:R-:W3:Y:S08]  /*4fb0*/  LDC.64 R56, c[0x0][0x8a8] ;  /* 0x00022a00ff387b82 */ /* 0x000ef00000000a00 */
[----:B--2-4-:R-:W1:Y:S02]  /*4fc0*/  LDC R66, c[0x0][0x374] ;  /* 0x0000dd00ff427b82 */ /* 0x014e640000000800 */
.L_x_112:
[C---:B------:R-:W-:Y:S02]  /*4fd0*/  LEA R0, R78.reuse, UR48, 0x3 ;  /* 0x000000304e007c11 */ /* 0x040fe4000f8e18ff */
[----:B------:R-:W-:Y:S02]  /*4fe0*/  SHF.L.U32 R2, R71, 0x1f, RZ ;  /* 0x0000001f47027819 */ /* 0x000fe400000006ff */
[----:B------:R-:W-:Y:S02]  /*4ff0*/  LEA R16, R78, UR48, 0x4 ;  /* 0x000000304e107c11 */ /* 0x000fe4000f8e20ff */
[----:B------:R-:W2:Y:S02]  /*5000*/  SYNCS.PHASECHK.TRANS64.TRYWAIT P0, [R0+URZ+0xa0], R2 ;  /* 0x0000a002000075a7 */ /* 0x000ea400080011ff */
[----:B--2---:R-:W-:Y:S05]  /*5010*/  @!P0 BRA `(.L_x_82) ;  /* 0x0000002800788947 */ /* 0x004fea0003800000 */
.L_x_158:
[----:B------:R-:W4:Y:S01]  /*5020*/  LDC.64 R10, c[0x0][0xb10] ;  /* 0x0002c400ff0a7b82 */ /* 0x000f220000000a00 */
[----:B------:R-:W3:Y:S01]  /*5030*/  LDS.128 R16, [R16+0x130] ;  /* 0x0001300010107984 */ /* 0x000ee20000000c00 */
[----:B-1----:R-:W-:Y:S01]  /*5040*/  ISETP.NE.AND P1, PT, R27, 0x1, PT ;  /* 0x000000011b00780c */ /* 0x002fe20003f25270 */
[----:B--2---:R-:W-:Y:S01]  /*5050*/  VIADD R0, R0, 0xb0 ;  /* 0x000000b000007836 */ /* 0x004fe20000000000 */
[----:B------:R-:W-:Y:S04]  /*5060*/  ISETP.GE.AND P0, PT, R26, 0x1, PT ;  /* 0x000000011a00780c */ /* 0x000fe80003f06270 */
[----:B------:R-:W1:Y:S01]  /*5070*/  LDC.64 R8, c[0x0][0xb18] ;  /* 0x0002c600ff087b82 */ /* 0x000e620000000a00 */
[----:B------:R-:W-:Y:S01]  /*5080*/  PRMT R0, RZ, 0x654, R0 ;  /* 0x00000654ff007816 */ /* 0x000fe20000000000 */
[----:B------:R-:W-:Y:S01]  /*5090*/  @!PT LDS RZ, [RZ] ;  /* 0x00000000fffff984 */ /* 0x000fe20000000800 */
[----:B------:R-:W-:Y:S01]  /*50a0*/  @!PT LDS RZ, [RZ] ;  /* 0x00000000fffff984 */ /* 0x000fe20000000800 */
[----:B------:R-:W-:Y:S01]  /*50b0*/  @!PT LDS RZ, [RZ] ;  /* 0x00000000fffff984 */ /* 0x000fe20000000800 */
[----:B------:R-:W-:Y:S01]  /*50c0*/  @!PT LDS RZ, [RZ] ;  /* 0x00000000fffff984 */ /* 0x000fe20000000800 */
[----:B------:R2:W-:Y:S06]  /*50d0*/  MEMBAR.ALL.CTA ;  /* 0x0000000000007992 */ /* 0x0005ec0000008000 */
[----:B--2---:R-:W2:Y:S01]  /*50e0*/  FENCE.VIEW.ASYNC.S ;  /* 0x00000000000073c6 */ /* 0x004ea20000000000 */
[----:B------:R-:W1:Y:S08]  /*50f0*/  @!P1 LDC R12, c[0x0][0xb20] ;  /* 0x0002c800ff0c9b82 */ /* 0x000e700000000800 */
[----:B------:R-:W1:Y:S01]  /*5100*/  @!P1 LDC R7, c[0x0][0xb0c] ;  /* 0x0002c300ff079b82 */ /* 0x000e620000000800 */
[----:B--2---:R2:W-:Y:S01]  /*5110*/  SYNCS.ARRIVE.TRANS64.RED.A1T0 RZ, [R0+URZ], RZ ;  /* 0x000000ff00ff79a7 */ /* 0x0045e200081004ff */
[----:B---3--:R-:W-:Y:S04]  /*5120*/  LOP3.LUT P4, RZ, R18, 0x1, RZ, 0xc0, !PT ;  /* 0x0000000112ff7812 */ /* 0x008fe8000788c0ff */
[----:B------:R-:W-:Y:S09]  /*5130*/  P2R R76, PR, RZ, 0x10 ;  /* 0x00000010ff4c7803 */ /* 0x000ff20000000000 */
[----:B------:R-:W-:Y:S02]  /*5140*/  @P4 MOV R30, R16 ;  /* 0x00000010001e4202 */ /* 0x000fe40000000f00 */
[----:B------:R-:W-:Y:S01]  /*5150*/  @P4 LOP3.LUT R29, R17, 0xffff, RZ, 0xc0, !PT ;  /* 0x0000ffff111d4812 */ /* 0x000fe200078ec0ff */
[----:B--2-4-:R-:W-:Y:S06]  /*5160*/  @!P0 BRA `(.L_x_83) ;  /* 0x0000000000a48947 */ /* 0x014fec0003800000 */
[----:B------:R-:W-:Y:S01]  /*5170*/  IMAD.HI.U32 R0, R66, R25, RZ ;  /* 0x0000001942007227 */ /* 0x000fe200078e00ff */
[----:B------:R-:W-:Y:S02]  /*5180*/  ISETP.NE.AND P0, PT, R24, 0x1, PT ;  /* 0x000000011800780c */ /* 0x000fe40003f05270 */
[----:B------:R-:W-:Y:S01]  /*5190*/  ISETP.NE.AND P2, PT, R26, 0x1, PT ;  /* 0x000000011a00780c */ /* 0x000fe20003f45270 */
[----:B------:R-:W-:Y:S01]  /*51a0*/  IMAD.HI.U32 R4, R67, R60, RZ ;  /* 0x0000003c43047227 */ /* 0x000fe200078e00ff */
[----:B------:R-:W-:Y:S02]  /*51b0*/  SHF.R.U32.HI R0, RZ, R65, R0 ;  /* 0x00000041ff007219 */ /* 0x000fe40000011600 */
[----:B------:R-:W-:Y:S01]  /*51c0*/  ISETP.NE.AND P3, PT, R28, 0x1, PT ;  /* 0x000000011c00780c */ /* 0x000fe20003f65270 */
[----:B------:R-:W-:Y:S01]  /*51d0*/  IMAD.HI.U32 R6, R29, R25, RZ ;  /* 0x000000191d067227 */ /* 0x000fe200078e00ff */
[-C--:B------:R-:W-:Y:S02]  /*51e0*/  SHF.R.U32.HI R4, RZ, R61.reuse, R4 ;  /* 0x0000003dff047219 */ /* 0x080fe40000011604 */
[----:B------:R-:W-:Y:S01]  /*51f0*/  SEL R0, R66, R0, !P0 ;  /* 0x0000000042007207 */ /* 0x000fe20004000000 */
[----:B------:R-:W-:Y:S01]  /*5200*/  IMAD.HI.U32 R5, R30, R60, RZ ;  /* 0x0000003c1e057227 */ /* 0x000fe200078e00ff */
[----:B------:R-:W-:Y:S03]  /*5210*/  SEL R4, R67, R4, !P3 ;  /* 0x0000000443047207 */ /* 0x000fe60005800000 */
[-C--:B------:R-:W-:Y:S01]  /*5220*/  IMAD.HI.U32 R3, R0, R22.reuse, RZ ;  /* 0x0000001600037227 */ /* 0x080fe200078e00ff */
[----:B------:R-:W-:Y:S03]  /*5230*/  SHF.R.U32.HI R5, RZ, R61, R5 ;  /* 0x0000003dff057219 */ /* 0x000fe60000011605 */
[----:B------:R-:W-:Y:S01]  /*5240*/  IMAD.HI.U32 R2, R4, R22, RZ ;  /* 0x0000001604027227 */ /* 0x000fe200078e00ff */
[----:B------:R-:W-:Y:S02]  /*5250*/  @P2 SHF.R.U32.HI R0, RZ, R23, R3 ;  /* 0x00000017ff002219 */ /* 0x000fe40000011603 */
[----:B------:R-:W-:Y:S02]  /*5260*/  SHF.R.U32.HI R3, RZ, R65, R6 ;  /* 0x00000041ff037219 */ /* 0x000fe40000011606 */
[----:B------:R-:W-:Y:S01]  /*5270*/  @P2 SHF.R.U32.HI R4, RZ, R23, R2 ;  /* 0x00000017ff042219 */ /* 0x000fe20000011602 */
[----:B------:R-:W-:Y:S01]  /*5280*/  IMAD R0, R26, R0, RZ ;  /* 0x000000001a007224 */ /* 0x000fe200078e02ff */
[----:B------:R-:W-:Y:S02]  /*5290*/  SEL R3, R29, R3, !P0 ;  /* 0x000000031d037207 */ /* 0x000fe40004000000 */
[----:B------:R-:W-:Y:S01]  /*52a0*/  SEL R2, R30, R5, !P3 ;  /* 0x000000051e027207 */ /* 0x000fe20005800000 */
[----:B------:R-:W-:Y:S01]  /*52b0*/  IMAD R5, R26, R4, RZ ;  /* 0x000000041a057224 */ /* 0x000fe200078e02ff */
[C---:B------:R-:W-:Y:S01]  /*52c0*/  ISETP.GE.AND P0, PT, R3.reuse, R0, PT ;  /* 0x000000000300720c */ /* 0x040fe20003f06270 */
[C---:B------:R-:W-:Y:S03]  /*52d0*/  IMAD.HI.U32 R0, R3.reuse, R22, RZ ;  /* 0x0000001603007227 */ /* 0x040fe600078e00ff */
[C---:B------:R-:W-:Y:S02]  /*52e0*/  ISETP.GE.OR P0, PT, R2.reuse, R5, P0 ;  /* 0x000000050200720c */ /* 0x040fe40000706670 */
[----:B------:R-:W-:Y:S04]  /*52f0*/  SHF.R.U32.HI R0, RZ, R23, R0 ;  /* 0x00000017ff007219 */ /* 0x000fe80000011600 */
[C---:B------:R-:W-:Y:S05]  /*5300*/  SEL R6, R3.reuse, R0, !P2 ;  /* 0x0000000003067207 */ /* 0x040fea0005000000 */
        /* <DEDUP_REMOVED lines=14> */
[----:B------:R-:W-:Y:S07]  /*53f0*/  IMAD R29, R3, R24, R29 ;  /* 0x00000018031d7224 */ /* 0x000fee00078e021d */
.L_x_83:
[----:B-1----:R-:W-:Y:S01]  /*5400*/  @!P1 ISETP.NE.AND P0, PT, R8, 0x1, PT ;  /* 0x000000010800980c */ /* 0x002fe20003f05270 */
[----:B------:R-:W-:Y:S01]  /*5410*/  @!P1 IMAD.HI.U32 R0, R30, R10, RZ ;  /* 0x0000000a1e009227 */ /* 0x000fe200078e00ff */
[----:B------:R-:W-:Y:S01]  /*5420*/  @!P1 ISETP.NE.AND P2, PT, R7, 0x1, PT ;  /* 0x000000010700980c */ /* 0x000fe20003f45270 */
[----:B------:R-:W-:Y:S01]  /*5430*/  ULOP3.LUT UP0, URZ, UR52, 0x3f0, URZ, 0xc0, !UPT ;  /* 0x000003f034ff7892 */ /* 0x000fe2000f80c0ff */
[----:B------:R-:W-:Y:S01]  /*5440*/  R2UR UR42, R15 ;  /* 0x000000000f2a72ca */ /* 0x000fe200000e0000 */
[C---:B------:R-:W-:Y:S01]  /*5450*/  @!P1 IMAD.HI.U32 R2, R29.reuse, R9, RZ ;  /* 0x000000091d029227 */ /* 0x040fe200078e00ff */
[----:B------:R-:W-:Y:S02]  /*5460*/  @!P1 SHF.R.U32.HI R0, RZ, R11, R0 ;  /* 0x0000000bff009219 */ /* 0x000fe40000011600 */
[----:B------:R-:W-:Y:S01]  /*5470*/  R2UR UR41, R14 ;  /* 0x000000000e2972ca */ /* 0x000fe200000e0000 */
[----:B------:R-:W-:Y:S01]  /*5480*/  VIADD R78, R78, 0x1 ;  /* 0x000000014e4e7836 */ /* 0x000fe20000000000 */
[----:B------:R-:W-:Y:S02]  /*5490*/  @!P1 SHF.R.U32.HI R2, RZ, R12, R2 ;  /* 0x0000000cff029219 */ /* 0x000fe40000011602 */
[----:B------:R-:W-:Y:S02]  /*54a0*/  @!P1 SEL R3, R30, R0, !P2 ;  /* 0x000000001e039207 */ /* 0x000fe40005000000 */
[----:B------:R-:W-:Y:S02]  /*54b0*/  @!P1 SEL R2, R29, R2, !P0 ;  /* 0x000000021d029207 */ /* 0x000fe40004000000 */
[----:B------:R-:W-:Y:S01]  /*54c0*/  @P4 SHF.R.U32.HI R70, RZ, 0x10, R17 ;  /* 0x00000010ff464819 */ /* 0x000fe20000011611 */
[----:B------:R-:W-:Y:S02]  /*54d0*/  USHF.L.U32 UR42, UR42, 0x6, URZ ;  /* 0x000000062a2a7899 */ /* 0x000fe400080006ff */
[----:B------:R-:W-:Y:S02]  /*54e0*/  @!P1 IMAD.IADD R0, R2, 0x1, -R3 ;  /* 0x0000000102009824 */ /* 0x000fe400078e0a03 */
[----:B------:R-:W-:Y:S01]  /*54f0*/  @!P1 IMAD.IADD R2, R3, 0x1, -R2 ;  /* 0x0000000103029824 */ /* 0x000fe200078e0a02 */
[----:B------:R-:W-:Y:S01]  /*5500*/  USHF.L.U32 UR41, UR41, 0x6, URZ ;  /* 0x0000000629297899 */ /* 0x000fe200080006ff */
[----:B------:R-:W-:Y:S02]  /*5510*/  @!P1 IMAD R30, R0, R7, R30 ;  /* 0x00000007001e9224 */ /* 0x000fe400078e021e */
[----:B------:R-:W-:Y:S01]  /*5520*/  @!P1 IMAD R29, R2, R8, R29 ;  /* 0x00000008021d9224 */ /* 0x000fe200078e021d */
[----:B------:R-:W-:Y:S08]  /*5530*/  BRA.U !UP0, `(.L_x_84) ;  /* 0x00000001087c7547 */ /* 0x000ff0000b800000 */
[----:B------:R-:W1:Y:S01]  /*5540*/  LDCU.64 UR8, c[0x4][0x80] ;  /* 0x01001000ff0877ac */ /* 0x000e620008000a00 */
[----:B------:R-:W-:Y:S01]  /*5550*/  MOV R2, 0x0 ;  /* 0x0000000000027802 */ /* 0x000fe20000000f00 */
[----:B------:R-:W-:Y:S02]  /*5560*/  HFMA2 R12, -RZ, RZ, 0, 5.9604644775390625e-08 ;  /* 0x00000001ff0c7431 */ /* 0x000fe400000001ff */
[----:B------:R-:W-:Y:S01]  /*5570*/  IMAD.MOV.U32 R8, RZ, RZ, 0x70 ;  /* 0x00000070ff087424 */ /* 0x000fe200078e00ff */
[----:B------:R2:W3:Y:S01]  /*5580*/  LDC.64 R14, c[0x4][R2] ;  /* 0x01000000020e7b82 */ /* 0x0004e20000000a00 */
[----:B------:R-:W4:Y:S01]  /*5590*/  LDCU.64 UR6, c[0x4][0x88] ;  /* 0x01001100ff0677ac */ /* 0x000f220008000a00 */
[----:B------:R-:W-:Y:S01]  /*55a0*/  IMAD.MOV.U32 R13, RZ, RZ, RZ ;  /* 0x000000ffff0d7224 */ /* 0x000fe200078e00ff */
[----:B------:R-:W2:Y:S01]  /*55b0*/  LDCU.64 UR4, c[0x4][0x8] ;  /* 0x01000100ff0477ac */ /* 0x000ea20008000a00 */
[----:B-1----:R-:W-:Y:S01]  /*55c0*/  MOV R5, UR9 ;  /* 0x0000000900057c02 */ /* 0x002fe20008000f00 */
[----:B------:R-:W-:Y:S01]  /*55d0*/  IMAD.U32 R4, RZ, RZ, UR8 ;  /* 0x00000008ff047e24 */ /* 0x000fe2000f8e00ff */
[----:B----4-:R-:W-:Y:S01]  /*55e0*/  MOV R7, UR7 ;  /* 0x0000000700077c02 */ /* 0x010fe20008000f00 */
[----:B------:R-:W-:Y:S01]  /*55f0*/  IMAD.U32 R6, RZ, RZ, UR6 ;  /* 0x00000006ff067e24 */ /* 0x000fe2000f8e00ff */
[----:B--2---:R-:W-:Y:S01]  /*5600*/  MOV R11, UR5 ;  /* 0x00000005000b7c02 */ /* 0x004fe20008000f00 */
[----:B------:R-:W-:Y:S02]  /*5610*/  IMAD.U32 R10, RZ, RZ, UR4 ;  /* 0x00000004ff0a7e24 */ /* 0x000fe4000f8e00ff */
[----:B------:R-:W-:Y:S07]  /*5620*/  LEPC R20, `(.L_x_85) ;  /* 0x000000001014794e */ /* 0x000fee0000000000 */
[----:B---3-5:R-:W-:Y:S05]  /*5630*/  CALL.ABS.NOINC R14 ;  /* 0x000000000e007343 */ /* 0x028fea0003c00000 */
.L_x_85:
[----:B------:R-:W1:Y:S01]  /*5640*/  LDCU.64 UR8, c[0x4][0x80] ;  /* 0x01001000ff0877ac */ /* 0x000e620008000a00 */
[----:B------:R-:W2:Y:S01]  /*5650*/  LDC.64 R2, c[0x4][R2] ;  /* 0x0100000002027b82 */ /* 0x000ea20000000a00 */
[----:B------:R-:W-:Y:S02]  /*5660*/  HFMA2 R12, -RZ, RZ, 0, 5.9604644775390625e-08 ;  /* 0x00000001ff0c7431 */ /* 0x000fe400000001ff */
[----:B------:R-:W-:Y:S02]  /*5670*/  IMAD.MOV.U32 R8, RZ, RZ, 0x70 ;  /* 0x00000070ff087424 */ /* 0x000fe400078e00ff */
[----:B------:R-:W-:Y:S01]  /*5680*/  IMAD.MOV.U32 R13, RZ, RZ, RZ ;  /* 0x000000ffff0d7224 */ /* 0x000fe200078e00ff */
[----:B------:R-:W3:Y:S01]  /*5690*/  LDCU.64 UR6, c[0x4][0x88] ;  /* 0x01001100ff0677ac */ /* 0x000ee20008000a00 */
[----:B------:R-:W4:Y:S01]  /*56a0*/  LDCU.64 UR4, c[0x4][0x8] ;  /* 0x01000100ff0477ac */ /* 0x000f220008000a00 */
[----:B-1----:R-:W-:Y:S02]  /*56b0*/  MOV R4, UR8 ;  /* 0x0000000800047c02 */ /* 0x002fe40008000f00 */
[----:B------:R-:W-:Y:S02]  /*56c0*/  MOV R5, UR9 ;  /* 0x0000000900057c02 */ /* 0x000fe40008000f00 */
[----:B---3--:R-:W-:Y:S01]  /*56d0*/  MOV R7, UR7 ;  /* 0x0000000700077c02 */ /* 0x008fe20008000f00 */
[----:B------:R-:W-:Y:S01]  /*56e0*/  IMAD.U32 R6, RZ, RZ, UR6 ;  /* 0x00000006ff067e24 */ /* 0x000fe2000f8e00ff */
[----:B----4-:R-:W-:Y:S01]  /*56f0*/  MOV R11, UR5 ;  /* 0x00000005000b7c02 */ /* 0x010fe20008000f00 */
[----:B------:R-:W-:Y:S02]  /*5700*/  IMAD.U32 R10, RZ, RZ, UR4 ;  /* 0x00000004ff0a7e24 */ /* 0x000fe4000f8e00ff */
[----:B------:R-:W-:Y:S07]  /*5710*/  LEPC R20, `(.L_x_84) ;  /* 0x000000001014794e */ /* 0x000fee0000000000 */
[----:B--2---:R-:W-:Y:S05]  /*5720*/  CALL.ABS.NOINC R2 ;  /* 0x0000000002007343 */ /* 0x004fea0003c00000 */
.L_x_84:
[----:B------:R-:W-:Y:S01]  /*5730*/  ISETP.NE.U32.AND P4, PT, R58, RZ, PT ;  /* 0x000000ff3a00720c */ /* 0x000fe20003f85070 */
[----:B------:R-:W-:Y:S01]  /*5740*/  UISETP.NE.AND UP2, UPT, UR53, URZ, UPT ;  /* 0x000000ff3500728c */ /* 0x000fe2000bf45270 */
[----:B------:R-:W-:Y:S01]  /*5750*/  ISETP.NE.U32.AND P2, PT, RZ, UR38, PT ;  /* 0x00000026ff007c0c */ /* 0x000fe2000bf45070 */
[----:B------:R-:W-:Y:S01]  /*5760*/  UISETP.NE.U32.AND UP1, UPT, UR44, URZ, UPT ;  /* 0x000000ff2c00728c */ /* 0x000fe2000bf25070 */
[----:B------:R-:W-:Y:S01]  /*5770*/  ISETP.NE.AND.EX P4, PT, R59, RZ, PT, P4 ;  /* 0x000000ff3b00720c */ /* 0x000fe20003f85340 */
[----:B------:R-:W-:Y:S01]  /*5780*/  UPLOP3.LUT UP0, UPT, UPT, UPT, UPT, 0x40, 0x4 ;  /* 0x000000000004789c */ /* 0x000fe20003f0e870 */
[----:B------:R-:W-:Y:S01]  /*5790*/  ISETP.NE.AND.EX P2, PT, RZ, UR39, PT, P2 ;  /* 0x00000027ff007c0c */ /* 0x000fe2000bf45320 */
[----:B------:R-:W-:Y:S01]  /*57a0*/  UISETP.NE.AND.EX UP1, UPT, UR45, URZ, UPT, UP1 ;  /* 0x000000ff2d00728c */ /* 0x000fe2000bf25310 */
[----:B------:R-:W-:Y:S04]  /*57b0*/  PLOP3.LUT P1, PT, PT, PT, UP2, 0x80, 0x8 ;  /* 0x000000000008781c */ /* 0x000fe80003f2f028 */
[----:B------:R-:W-:Y:S06]  /*57c0*/  @UP2 UPLOP3.LUT UP0, UPT, UPT, UPT, UP1, 0x80, 0x8 ;  /* 0x000000000008289c */ /* 0x000fec0003f0f010 */
[----:B------:R-:W-:Y:S01]  /*57d0*/  PLOP3.LUT P0, PT, PT, PT, UP0, 0x80, 0x8 ;  /* 0x000000000008781c */ /* 0x000fe20003f0f008 */
[----:B------:R-:W-:Y:S01]  /*57e0*/  @!UPT UIADD3 URZ, UPT, UPT, URZ, URZ, URZ ;  /* 0x000000fffffff290 */ /* 0x000fe2000fffe0ff */
[----:B------:R-:W-:Y:S11]  /*57f0*/  BRA.U !UP1, `(.L_x_86) ;  /* 0x0000000109387547 */ /* 0x000ff6000b800000 */
[----:B------:R-:W-:Y:S01]  /*5800*/  UISETP.NE.U32.AND UP0, UPT, UR38, URZ, UPT ;  /* 0x000000ff2600728c */ /* 0x000fe2000bf05070 */
[----:B------:R-:W-:Y:S02]  /*5810*/  HFMA2 R0, -RZ, RZ, 0, 5.9604644775390625e-08 ;  /* 0x00000001ff007431 */ /* 0x000fe400000001ff */
[----:B------:R-:W-:Y:S01]  /*5820*/  IMAD.MOV.U32 R64, RZ, RZ, 0x1 ;  /* 0x00000001ff407424 */ /* 0x000fe200078e00ff */
[----:B------:R-:W-:Y:S06]  /*5830*/  UISETP.NE.AND.EX UP0, UPT, UR39, URZ, UPT, UP0 ;  /* 0x000000ff2700728c */ /* 0x000fec000bf05300 */
[----:B------:R-:W-:Y:S05]  /*5840*/  PLOP3.LUT P3, PT, PT, PT, UP0, 0x80, 0x8 ;  /* 0x000000000008781c */ /* 0x000fea0003f6f008 */
[----:B------:R-:W1:Y:S01]  /*5850*/  @UP0 LDCU.64 UR6, c[0x0][0x888] ;  /* 0x00011100ff0607ac */ /* 0x000e620008000a00 */
[----:B------:R-:W-:Y:S07]  /*5860*/  @UP0 UIMAD UR4, UR36, UR44, URZ ;  /* 0x0000002c240402a4 */ /* 0x000fee000f8e02ff */
[----:B------:R-:W-:Y:S01]  /*5870*/  @!P3 PRMT R64, R0, 0x7610, R64 ;  /* 0x000076100040b816 */ /* 0x000fe20000000040 */
[----:B-1----:R-:W-:Y:S03]  /*5880*/  @UP0 UIMAD.WIDE UR6, UR4, 0x4, UR6 ;  /* 0x00000004040608a5 */ /* 0x002fe6000f8e0206 */
[----:B------:R-:W1:Y:S03]  /*5890*/  @!UP0 LDCU UR4, c[0x0][0x880] ;  /* 0x00011000ff0487ac */ /* 0x000e660008000800 */
[----:B------:R-:W-:Y:S01]  /*58a0*/  IMAD.U32 R2, RZ, RZ, UR6 ;  /* 0x00000006ff027e24 */ /* 0x000fe2000f8e00ff */
[----:B------:R-:W-:Y:S05]  /*58b0*/  MOV R3, UR7 ;  /* 0x0000000700037c02 */ /* 0x000fea0008000f00 */
[----:B-----5:R2:W5:Y:S02]  /*58c0*/  @P3 LDG.E R35, desc[UR46][R2.64] ;  /* 0x0000002e02233981 */ /* 0x020564000c1e1900 */
[----:B-12---:R-:W-:Y:S02]  /*58d0*/  @!P3 IMAD.U32 R35, RZ, RZ, UR4 ;  /* 0x00000004ff23be24 */ /* 0x006fe4000f8e00ff */
.L_x_86:
[----:B------:R-:W-:Y:S05]  /*58e0*/  @!P4 BRA `(.L_x_87) ;  /* 0x000000000020c947 */ /* 0x000fea0003800000 */
[----:B------:R-:W-:Y:S04]  /*58f0*/  ISETP.NE.U32.AND P3, PT, R56, RZ, PT ;  /* 0x000000ff3800720c */ /* 0x000fe80003f65070 */
[----:B------:R-:W-:Y:S11]  /*5900*/  ISETP.NE.AND.EX P3, PT, R57, RZ, PT, P3 ;  /* 0x000000ff3900720c */ /* 0x000ff60003f65330 */
[----:B------:R-:W-:Y:S02]  /*5910*/  @!UPT UIADD3 URZ, UPT, UPT, URZ, URZ, URZ ;  /* 0x000000fffffff290 */ /* 0x000fe4000fffe0ff */
[----:B------:R-:W1:Y:S01]  /*5920*/  @P3 LDC.64 R2, c[0x0][0x8a8] ;  /* 0x00022a00ff023b82 */ /* 0x000e620000000a00 */
[----:B------:R-:W-:Y:S04]  /*5930*/  @P3 IMAD R0, R58, UR36, RZ ;  /* 0x000000243a003c24 */ /* 0x000fe8000f8e02ff */
[----:B-1----:R-:W-:Y:S05]  /*5940*/  @P3 IMAD.WIDE R2, R0, 0x4, R2 ;  /* 0x0000000400023825 */ /* 0x002fea00078e0202 */
[----:B-----5:R1:W5:Y:S02]  /*5950*/  @P3 LDG.E R33, desc[UR46][R2.64] ;  /* 0x0000002e02213981 */ /* 0x020364000c1e1900 */
[----:B-1----:R-:W2:Y:S02]  /*5960*/  @!P3 LDC R33, c[0x0][0x8a0] ;  /* 0x00022800ff21bb82 */ /* 0x002ea40000000800 */
.L_x_87:
[----:B-----5:R-:W-:Y:S01]  /*5970*/  FSETP.NEU.AND P3, PT, R35, RZ, PT ;  /* 0x000000ff2300720b */ /* 0x020fe20003f6d000 */
[----:B------:R-:W-:Y:S01]  /*5980*/  IMAD.U32 R2, RZ, RZ, UR56 ;  /* 0x00000038ff027e24 */ /* 0x000fe2000f8e00ff */
[----:B------:R-:W-:Y:S01]  /*5990*/  SEL R5, RZ, 0xffffffff, P2 ;  /* 0xffffffffff057807 */ /* 0x000fe20001000000 */
[----:B------:R-:W-:Y:S01]  /*59a0*/  ULOP3.LUT UR4, UR51, 0x1, URZ, 0x3c, !UPT ;  /* 0x0000000133047892 */ /* 0x000fe2000f8e3cff */
[----:B------:R-:W-:Y:S01]  /*59b0*/  @P1 LOP3.LUT P2, RZ, R64, 0xff, RZ, 0xc0, !PT ;  /* 0x000000ff40ff1812 */ /* 0x000fe2000784c0ff */
[----:B------:R-:W-:Y:S01]  /*59c0*/  BSSY B1, `(.L_x_88) ;  /* 0x000004b000017945 */ /* 0x000fe20003800000 */
[----:B------:R-:W-:Y:S01]  /*59d0*/  @P1 SEL R0, RZ, 0xffffffff, P3 ;  /* 0xffffffffff001807 */ /* 0x000fe20001800000 */
[----:B------:R-:W-:Y:S01]  /*59e0*/  IMAD.MOV.U32 R85, RZ, RZ, 0x1 ;  /* 0x00000001ff557424 */ /* 0x000fe200078e00ff */
[----:B------:R-:W-:Y:S01]  /*59f0*/  LEA R2, R2, UR48, 0x3 ;  /* 0x0000003002027c11 */ /* 0x000fe2000f8e18ff */
[----:B------:R-:W-:Y:S01]  /*5a00*/  IMAD.U32 R83, RZ, RZ, UR4 ;  /* 0x00000004ff537e24 */ /* 0x000fe2000f8e00ff */
[----:B------:R-:W-:Y:S01]  /*5a10*/  @P0 SEL R0, R5, R0, !P2 ;  /* 0x0000000005000207 */ /* 0x000fe20005000000 */
[----:B------:R-:W-:Y:S01]  /*5a20*/  IMAD.U32 R84, RZ, RZ, UR56 ;  /* 0x00000038ff547e24 */ /* 0x000fe2000f8e00ff */
[C---:B------:R-:W-:Y:S02]  /*5a30*/  LEA R82, R31.reuse, UR48, 0x3 ;  /* 0x000000301f527c11 */ /* 0x040fe4000f8e18ff */
[----:B------:R-:W-:Y:S02]  /*5a40*/  CS2R R54, SRZ ;  /* 0x0000000000367805 */ /* 0x000fe4000001ff00 */
[----:B------:R-:W-:Y:S02]  /*5a50*/  @P1 LOP3.LUT R0, R0, 0x1, RZ, 0xc0, !PT ;  /* 0x0000000100001812 */ /* 0x000fe400078ec0ff */
[----:B------:R-:W-:Y:S02]  /*5a60*/  CS2R R52, SRZ ;  /* 0x0000000000347805 */ /* 0x000fe4000001ff00 */
[----:B------:R-:W-:Y:S02]  /*5a70*/  SHF.L.U32 R3, R72, 0x1f, RZ ;  /* 0x0000001f48037819 */ /* 0x000fe400000006ff */
[----:B------:R-:W-:Y:S02]  /*5a80*/  CS2R R50, SRZ ;  /* 0x0000000000327805 */ /* 0x000fe4000001ff00 */
[----:B------:R-:W-:Y:S02]  /*5a90*/  ISETP.NE.U32.OR P5, PT, R0, 0x1, !P1 ;  /* 0x000000010000780c */ /* 0x000fe40004fa5470 */
[----:B------:R-:W-:Y:S02]  /*5aa0*/  CS2R R48, SRZ ;  /* 0x0000000000307805 */ /* 0x000fe4000001ff00 */
[----:B------:R-:W-:Y:S02]  /*5ab0*/  PLOP3.LUT P2, PT, PT, PT, UP1, 0x80, 0x8 ;  /* 0x000000000008781c */ /* 0x000fe40003f4f018 */
[----:B------:R-:W-:Y:S02]  /*5ac0*/  CS2R R46, SRZ ;  /* 0x00000000002e7805 */ /* 0x000fe4000001ff00 */
[----:B------:R-:W-:Y:S02]  /*5ad0*/  LEA.HI R34, R31, R31, RZ, 0x1 ;  /* 0x0000001f1f227211 */ /* 0x000fe400078f08ff */
[----:B------:R-:W-:Y:S02]  /*5ae0*/  CS2R R44, SRZ ;  /* 0x00000000002c7805 */ /* 0x000fe4000001ff00 */
[----:B------:R-:W-:Y:S02]  /*5af0*/  LOP3.LUT P4, R77, R64, 0xff, RZ, 0xc0, !PT ;  /* 0x000000ff404d7812 */ /* 0x000fe4000788c0ff */
[----:B------:R-:W-:Y:S02]  /*5b00*/  CS2R R42, SRZ ;  /* 0x00000000002a7805 */ /* 0x000fe4000001ff00 */
[----:B------:R-:W-:Y:S02]  /*5b10*/  SEL R4, RZ, 0xffffffff, P3 ;  /* 0xffffffffff047807 */ /* 0x000fe40001800000 */
[----:B------:R-:W-:Y:S02]  /*5b20*/  CS2R R40, SRZ ;  /* 0x0000000000287805 */ /* 0x000fe4000001ff00 */
[----:B------:R-:W-:Y:S02]  /*5b30*/  P2R R79, PR, RZ, 0x20 ;  /* 0x00000020ff4f7803 */ /* 0x000fe40000000000 */
[----:B------:R-:W-:Y:S02]  /*5b40*/  @P5 SHF.L.U32 R0, R83, 0x1f, RZ ;  /* 0x0000001f53005819 */ /* 0x000fe400000006ff */
[----:B------:R-:W-:Y:S02]  /*5b50*/  @P2 SEL R4, R5, R4, !P4 ;  /* 0x0000000405042207 */ /* 0x000fe40006000000 */
[----:B------:R1:W3:Y:S02]  /*5b60*/  @P5 SYNCS.PHASECHK.TRANS64.TRYWAIT P1, [R2+URZ+0x60], R0 ;  /* 0x00006000020055a7 */ /* 0x0002e400080211ff */
[----:B------:R-:W-:Y:S04]  /*5b70*/  LOP3.LUT R4, R4, 0x1, RZ, 0xc0, !PT ;  /* 0x0000000104047812 */ /* 0x000fe800078ec0ff */
[----:B------:R-:W-:Y:S04]  /*5b80*/  ISETP.NE.U32.AND P2, PT, R4, 0x1, PT ;  /* 0x000000010400780c */ /* 0x000fe80003f45070 */
[----:B------:R-:W-:Y:S01]  /*5b90*/  P2R R86, PR, RZ, 0x4 ;  /* 0x00000004ff567803 */ /* 0x000fe20000000000 */
[----:B------:R4:W2:Y:S01]  /*5ba0*/  SYNCS.PHASECHK.TRANS64.TRYWAIT P0, [R82+URZ+0xc0], R3 ;  /* 0x0000c003520075a7 */ /* 0x0008a200080011ff */
[C---:B-1----:R-:W-:Y:S01]  /*5bb0*/  IMAD.SHL.U32 R0, R34.reuse, 0x20, RZ ;  /* 0x0000002022007824 */ /* 0x042fe200078e00ff */
[----:B------:R-:W-:Y:S04]  /*5bc0*/  LOP3.LUT R34, R34, 0xffe, RZ, 0xc0, !PT ;  /* 0x00000ffe22227812 */ /* 0x000fe800078ec0ff */
[----:B------:R-:W-:Y:S01]  /*5bd0*/  LOP3.LUT R0, R0, 0xffffffc0, RZ, 0xc0, !PT ;  /* 0xffffffc000007812 */ /* 0x000fe200078ec0ff */
[----:B------:R-:W-:Y:S04]  /*5be0*/  IMAD.IADD R34, R31, 0x1, -R34 ;  /* 0x000000011f227824 */ /* 0x000fe800078e0a22 */
[----:B------:R-:W-:Y:S04]  /*5bf0*/  IMAD.IADD R0, R32, 0x1, R0 ;  /* 0x0000000120007824 */ /* 0x000fe800078e0200 */
[----:B------:R-:W-:Y:S01]  /*5c00*/  IMAD R34, R34, 0x100000, R0 ;  /* 0x0010000022227824 */ /* 0x000fe200078e0200 */
[----:B---3--:R-:W-:Y:S01]  /*5c10*/  @P5 SEL R85, RZ, 0x1, !P1 ;  /* 0x00000001ff555807 */ /* 0x008fe20004800000 */
[----:B----4-:R-:W-:Y:S06]  /*5c20*/  @!P5 BRA `(.L_x_89) ;  /* 0x000000000090d947 */ /* 0x010fec0003800000 */
[----:B------:R-:W-:Y:S01]  /*5c30*/  HFMA2 R47, -RZ, RZ, 0, 0 ;  /* 0x00000000ff2f7431 */ /* 0x000fe200000001ff */
[----:B------:R-:W-:Y:S01]  /*5c40*/  ISETP.NE.AND P1, PT, R85, RZ, PT ;  /* 0x000000ff5500720c */ /* 0x000fe20003f25270 */
[----:B------:R-:W-:Y:S01]  /*5c50*/  IMAD.U32 R5, RZ, RZ, UR56 ;  /* 0x00000038ff057e24 */ /* 0x000fe2000f8e00ff */
[----:B------:R-:W-:Y:S11]  /*5c60*/  BSSY B0, `(.L_x_90) ;  /* 0x0000005000007945 */ /* 0x000ff60003800000 */
[----:B------:R-:W-:Y:S05]  /*5c70*/  @P1 BRA `(.L_x_91) ;  /* 0x00000000000c1947 */ /* 0x000fea0003800000 */
[----:B------:R-:W-:Y:S04]  /*5c80*/  SHF.L.U32 R0, R83, 0x1f, RZ ;  /* 0x0000001f53007819 */ /* 0x000fe800000006ff */
[----:B------:R-:W1:Y:S02]  /*5c90*/  SYNCS.PHASECHK.TRANS64.TRYWAIT P1, [R2+URZ+0x60], R0 ;  /* 0x00006000020075a7 */ /* 0x000e6400080211ff */
[----:B-1----:R-:W-:Y:S05]  /*5ca0*/  @!P1 BRA `(.L_x_92) ;  /* 0x0000001c00689947 */ /* 0x002fea0003800000 */
.L_x_91:
[----:B------:R-:W-:Y:S05]  /*5cb0*/  BSYNC B0 ;  /* 0x0000000000007941 */ /* 0x000fea0003800000 */
.L_x_90:
[----:B------:R-:W-:Y:S01]  /*5cc0*/  ISETP.NE.AND P1, PT, R86, RZ, PT ;  /* 0x000000ff5600720c */ /* 0x000fe20003f25270 */
[----:B------:R-:W-:Y:S01]  /*5cd0*/  IMAD.MOV.U32 R46, RZ, RZ, RZ ;  /* 0x000000ffff2e7224 */ /* 0x000fe200078e00ff */
[----:B------:R-:W-:Y:S02]  /*5ce0*/  CS2R R44, SRZ ;  /* 0x00000000002c7805 */ /* 0x000fe4000001ff00 */
[----:B------:R-:W-:Y:S02]  /*5cf0*/  CS2R R42, SRZ ;  /* 0x00000000002a7805 */ /* 0x000fe4000001ff00 */
[----:B------:R-:W-:Y:S02]  /*5d00*/  CS2R R40, SRZ ;  /* 0x0000000000287805 */ /* 0x000fe4000001ff00 */
[----:B------:R-:W-:Y:S02]  /*5d10*/  CS2R R50, SRZ ;  /* 0x0000000000327805 */ /* 0x000fe4000001ff00 */
[----:B------:R-:W-:Y:S02]  /*5d20*/  CS2R R48, SRZ ;  /* 0x0000000000307805 */ /* 0x000fe4000001ff00 */
[----:B------:R-:W-:Y:S02]  /*5d30*/  CS2R R54, SRZ ;  /* 0x0000000000367805 */ /* 0x000fe4000001ff00 */
[----:B------:R-:W-:Y:S01]  /*5d40*/  CS2R R52, SRZ ;  /* 0x0000000000347805 */ /* 0x000fe2000001ff00 */
[----:B------:R-:W-:Y:S01]  /*5d50*/  @P1 IMAD R5, R5, 0x800, R68 ;  /* 0x0000080005051824 */ /* 0x000fe200078e0244 */
[----:B------:R-:W-:Y:S05]  /*5d60*/  @P1 WARPSYNC.ALL ;  /* 0x0000000000001948 */ /* 0x000fea0003800000 */
[----:B------:R-:W-:Y:S01]  /*5d70*/  @P1 LEA R5, R5, UR48, 0x2 ;  /* 0x0000003005051c11 */ /* 0x000fe2000f8e10ff */
[----:B------:R-:W-:Y:S04]  /*5d80*/  UIADD3 UR5, UPT, UPT, UR56, 0x1, URZ ;  /* 0x0000000138057890 */ /* 0x000fe8000fffe0ff */
[----:B------:R3:W4:Y:S01]  /*5d90*/  @P1 LDSM.16.M88.4 R40, [R5+0x400] ;  /* 0x000400000528183b */ /* 0x0007220000000200 */
[----:B------:R-:W-:Y:S01]  /*5da0*/  @P1 VIADD R4, R5, 0x400 ;  /* 0x0000040005041836 */ /* 0x000fe20000000000 */
[----:B------:R-:W-:Y:S01]  /*5db0*/  UISETP.NE.AND UP0, UPT, UR5, 0x3, UPT ;  /* 0x000000030500788c */ /* 0x000fe2000bf05270 */
[C-C-:B-1----:R-:W-:Y:S02]  /*5dc0*/  @P1 IMAD R2, R74.reuse, 0x4, R5.reuse ;  /* 0x000000044a021824 */ /* 0x142fe400078e0205 */
[C---:B------:R-:W-:Y:S01]  /*5dd0*/  @P1 IMAD R4, R73.reuse, 0x4, R4 ;  /* 0x0000000449041824 */ /* 0x040fe200078e0204 */
[----:B------:R-:W-:Y:S01]  /*5de0*/  USEL UR4, URZ, 0x1, UP0 ;  /* 0x00000001ff047887 */ /* 0x000fe20008000000 */
[----:B------:R-:W-:Y:S01]  /*5df0*/  @P1 IMAD R0, R73, 0x4, R5 ;  /* 0x0000000449001824 */ /* 0x000fe200078e0205 */
[----:B------:R3:W1:Y:S01]  /*5e00*/  @P1 LDSM.16.M88.4 R44, [R2+0x400] ;  /* 0x00040000022c183b */ /* 0x0006620000000200 */
[----:B------:R-:W-:Y:S01]  /*5e10*/  @P1 IMAD R4, R74, 0x4, R4 ;  /* 0x000000044a041824 */ /* 0x000fe200078e0204 */
[----:B------:R-:W-:Y:S02]  /*5e20*/  USEL UR5, UR5, URZ, UP0 ;  /* 0x000000ff05057287 */ /* 0x000fe40008000000 */
[----:B------:R3:W1:Y:S01]  /*5e30*/  @P1 LDSM.16.M88.4 R48, [R0+0x400] ;  /* 0x000400000030183b */ /* 0x0006620000000200 */
[----:B------:R-:W-:Y:S03]  /*5e40*/  LOP3.LUT R83, R83, UR4, RZ, 0x3c, !PT ;  /* 0x0000000453537c12 */ /* 0x000fe6000f8e3cff */
[----:B------:R3:W1:Y:S01]  /*5e50*/  @P1 LDSM.16.M88.4 R52, [R4] ;  /* 0x000000000434183b */ /* 0x0006620000000200 */
[----:B------:R-:W-:Y:S03]  /*5e60*/  IMAD.U32 R84, RZ, RZ, UR5 ;  /* 0x00000005ff547e24 */ /* 0x000fe6000f8e00ff */
.L_x_89:
[----:B------:R-:W-:Y:S05]  /*5e70*/  BSYNC B1 ;  /* 0x0000000000017941 */ /* 0x000fea0003800000 */
.L_x_88:
[----:B---3--:R-:W-:Y:S04]  /*5e80*/  SHF.R.U32.HI R0, RZ, 0x15, R34 ;  /* 0x00000015ff007819 */ /* 0x008fe80000011622 */
[----:B------:R-:W-:Y:S01]  /*5e90*/  LOP3.LUT P1, RZ, R0, 0x3, R69, 0x48, !PT ;  /* 0x0000000300ff7812 */ /* 0x000fe20007824845 */
[----:B------:R-:W-:Y:S01]  /*5ea0*/  @!UPT UIADD3 URZ, UPT, UPT, URZ, URZ, URZ ;  /* 0x000000fffffff290 */ /* 0x000fe2000fffe0ff */
[----:B--2---:R-:W-:Y:S11]  /*5eb0*/  @P0 BRA `(.L_x_93) ;  /* 0x0000000000080947 */ /* 0x004ff60003800000 */
[----:B------:R-:W2:Y:S02]  /*5ec0*/  SYNCS.PHASECHK.TRANS64.TRYWAIT P0, [R82+URZ+0xc0], R3 ;  /* 0x0000c003520075a7 */ /* 0x000ea400080011ff */
[----:B--2---:R-:W-:Y:S05]  /*5ed0*/  @!P0 BRA `(.L_x_94) ;  /* 0x0000001800f08947 */ /* 0x004fea0003800000 */
.L_x_93:
[----:B------:R-:W-:Y:S05]  /*5ee0*/  @!P1 BRA `(.L_x_95) ;  /* 0x0000000000409947 */ /* 0x000fea0003800000 */
[----:B------:R-:W3:Y:S01]  /*5ef0*/  LDCU.64 UR8, c[0x4][0x70] ;  /* 0x01000e00ff0877ac */ /* 0x000ee20008000a00 */
[----:B--2---:R-:W-:Y:S01]  /*5f00*/  MOV R3, 0x0 ;  /* 0x0000000000037802 */ /* 0x004fe20000000f00 */
[----:B------:R-:W-:Y:S02]  /*5f10*/  HFMA2 R12, -RZ, RZ, 0, 5.9604644775390625e-08 ;  /* 0x00000001ff0c7431 */ /* 0x000fe400000001ff */
[----:B------:R-:W-:Y:S02]  /*5f20*/  IMAD.MOV.U32 R8, RZ, RZ, 0x192 ;  /* 0x00000192ff087424 */ /* 0x000fe400078e00ff */
[----:B------:R-:W-:Y:S01]  /*5f30*/  IMAD.MOV.U32 R13, RZ, RZ, RZ ;  /* 0x000000ffff0d7224 */ /* 0x000fe200078e00ff */
[----:B------:R-:W2:Y:S01]  /*5f40*/  LDCU.64 UR6, c[0x4][0x78] ;  /* 0x01000f00ff0677ac */ /* 0x000ea20008000a00 */
[----:B------:R-:W1:Y:S01]  /*5f50*/  LDC.64 R2, c[0x4][R3] ;  /* 0x0100000003027b82 */ /* 0x000e620000000a00 */
[----:B------:R-:W5:Y:S01]  /*5f60*/  LDCU.64 UR4, c[0x4][0x10] ;  /* 0x01000200ff0477ac */ /* 0x000f620008000a00 */
[----:B---3--:R-:W-:Y:S01]  /*5f70*/  MOV R5, UR9 ;  /* 0x0000000900057c02 */ /* 0x008fe20008000f00 */
[----:B------:R-:W-:Y:S01]  /*5f80*/  IMAD.U32 R4, RZ, RZ, UR8 ;  /* 0x00000008ff047e24 */ /* 0x000fe2000f8e00ff */
[----:B--2---:R-:W-:Y:S01]  /*5f90*/  MOV R7, UR7 ;  /* 0x0000000700077c02 */ /* 0x004fe20008000f00 */
[----:B------:R-:W-:Y:S01]  /*5fa0*/  IMAD.U32 R6, RZ, RZ, UR6 ;  /* 0x00000006ff067e24 */ /* 0x000fe2000f8e00ff */
[----:B-----5:R-:W-:Y:S01]  /*5fb0*/  MOV R11, UR5 ;  /* 0x00000005000b7c02 */ /* 0x020fe20008000f00 */
[----:B------:R-:W-:Y:S02]  /*5fc0*/  IMAD.U32 R10, RZ, RZ, UR4 ;  /* 0x00000004ff0a7e24 */ /* 0x000fe4000f8e00ff */
[----:B------:R-:W-:Y:S07]  /*5fd0*/  LEPC R20, `(.L_x_95) ;  /* 0x000000001014794e */ /* 0x000fee0000000000 */
[----:B-1--4-:R-:W-:Y:S05]  /*5fe0*/  CALL.ABS.NOINC R2 ;  /* 0x0000000002007343 */ /* 0x012fea0003c00000 */
.L_x_95:
[----:B------:R-:W-:Y:S05]  /*5ff0*/  WARPSYNC.ALL ;  /* 0x0000000000007948 */ /* 0x000fea0003800000 */
[----:B------:R-:W-:Y:S01]  /*6000*/  R2UR UR4, R34 ;  /* 0x00000000220472ca */ /* 0x000fe200000e0000 */
[----:B------:R-:W-:Y:S01]  /*6010*/  BSSY.RECONVERGENT B0, `(.L_x_96) ;  /* 0x000003e000007945 */ /* 0x000fe20003800200 */
[----:B------:R-:W-:Y:S02]  /*6020*/  MOV R20, UR56 ;  /* 0x0000003800147c02 */ /* 0x000fe40008000f00 */
[----:B------:R-:W-:Y:S02]  /*6030*/  SHF.L.U32 R80, R74, 0x2, RZ ;  /* 0x000000024a507819 */ /* 0x000fe400000006ff */
[----:B------:R-:W-:Y:S02]  /*6040*/  LEA R20, R20, R68, 0xb ;  /* 0x0000004414147211 */ /* 0x000fe400078e58ff */
[----:B------:R-:W-:Y:S02]  /*6050*/  SHF.L.U32 R81, R73, 0x2, RZ ;  /* 0x0000000249517819 */ /* 0x000fe400000006ff */
[----:B------:R-:W-:Y:S02]  /*6060*/  LEA R20, R20, UR48, 0x2 ;  /* 0x0000003014147c11 */ /* 0x000fe4000f8e10ff */
[----:B------:R-:W-:Y:S01]  /*6070*/  ISETP.NE.AND P0, PT, R75, RZ, PT ;  /* 0x000000ff4b00720c */ /* 0x000fe20003f05270 */
[----:B------:R-:W3:Y:S02]  /*6080*/  LDTM.16dp128bit.x8 R4, tmem[UR4] ;  /* 0x00000004000479ee */ /* 0x000ee40008180000 */
[C---:B---3--:R-:W-:Y:S01]  /*6090*/  FMUL R0, R33.reuse, R4 ;  /* 0x0000000421007220 */ /* 0x048fe20000400000 */
[C---:B------:R-:W-:Y:S01]  /*60a0*/  FMUL R2, R33.reuse, R5 ;  /* 0x0000000521027220 */ /* 0x040fe20000400000 */
[C---:B--2---:R-:W-:Y:S01]  /*60b0*/  FMUL R3, R33.reuse, R6 ;  /* 0x0000000621037220 */ /* 0x044fe20000400000 */
[----:B------:R-:W-:Y:S01]  /*60c0*/  FMUL R7, R33, R7 ;  /* 0x0000000721077220 */ /* 0x000fe20000400000 */
[----:B----4-:R-:W-:Y:S01]  /*60d0*/  FFMA R36, R35, R40, R0 ;  /* 0x0000002823247223 */ /* 0x010fe20000000000 */
[----:B------:R-:W-:Y:S01]  /*60e0*/  FMUL R4, R33, R8 ;  /* 0x0000000821047220 */ /* 0x000fe20000400000 */
[----:B------:R-:W-:Y:S01]  /*60f0*/  FFMA R37, R35, R41, R2 ;  /* 0x0000002923257223 */ /* 0x000fe20000000002 */
[----:B------:R-:W-:Y:S01]  /*6100*/  FMUL R5, R33, R9 ;  /* 0x0000000921057220 */ /* 0x000fe20000400000 */
[----:B------:R-:W-:Y:S01]  /*6110*/  FFMA R38, R35, R42, R3 ;  /* 0x0000002a23267223 */ /* 0x000fe20000000003 */
[----:B------:R-:W-:Y:S01]  /*6120*/  FMUL R6, R33, R10 ;  /* 0x0000000a21067220 */ /* 0x000fe20000400000 */
[----:B------:R-:W-:Y:S01]  /*6130*/  FFMA R39, R35, R43, R7 ;  /* 0x0000002b23277223 */ /* 0x000fe20000000007 */
[----:B------:R-:W-:Y:S01]  /*6140*/  FMUL R11, R33, R11 ;  /* 0x0000000b210b7220 */ /* 0x000fe20000400000 */
[----:B-1----:R-:W-:Y:S01]  /*6150*/  FFMA R4, R35, R44, R4 ;  /* 0x0000002c23047223 */ /* 0x002fe20000000004 */
[----:B------:R-:W-:Y:S01]  /*6160*/  FMUL R8, R33, R12 ;  /* 0x0000000c21087220 */ /* 0x000fe20000400000 */
[----:B------:R-:W-:Y:S01]  /*6170*/  FFMA R5, R35, R45, R5 ;  /* 0x0000002d23057223 */ /* 0x000fe20000000005 */
[----:B------:R1:W-:Y:S01]  /*6180*/  STSM.16.M88.4 [R20+0x400], R36 ;  /* 0x0004002414007844 */ /* 0x0003e20000000200 */
[----:B------:R-:W-:Y:S01]  /*6190*/  FMUL R9, R33, R13 ;  /* 0x0000000d21097220 */ /* 0x000fe20000400000 */
[----:B------:R-:W-:Y:S01]  /*61a0*/  FFMA R6, R35, R46, R6 ;  /* 0x0000002e23067223 */ /* 0x000fe20000000006 */
[C---:B------:R-:W-:Y:S01]  /*61b0*/  FMUL R10, R33.reuse, R14 ;  /* 0x0000000e210a7220 */ /* 0x040fe20000400000 */
[----:B------:R-:W-:Y:S01]  /*61c0*/  FMUL R13, R33, R17 ;  /* 0x00000011210d7220 */ /* 0x000fe20000400000 */
[C---:B------:R-:W-:Y:S01]  /*61d0*/  IADD3 R17, PT, PT, R80.reuse, 0x400, R20 ;  /* 0x0000040050117810 */ /* 0x040fe20007ffe014 */
[----:B------:R-:W-:Y:S01]  /*61e0*/  FFMA R7, R35, R47, R11 ;  /* 0x0000002f23077223 */ /* 0x000fe2000000000b */
[----:B------:R-:W-:Y:S01]  /*61f0*/  FMUL R15, R33, R15 ;  /* 0x0000000f210f7220 */ /* 0x000fe20000400000 */
[----:B------:R-:W-:Y:S01]  /*6200*/  FFMA R8, R35, R48, R8 ;  /* 0x0000003023087223 */ /* 0x000fe20000000008 */
[----:B------:R-:W-:Y:S01]  /*6210*/  FMUL R12, R33, R16 ;  /* 0x00000010210c7220 */ /* 0x000fe20000400000 */
[C---:B------:R-:W-:Y:S01]  /*6220*/  FFMA R9, R35.reuse, R49, R9 ;  /* 0x0000003123097223 */ /* 0x040fe20000000009 */
[----:B------:R1:W-:Y:S01]  /*6230*/  STSM.16.M88.4 [R17], R4 ;  /* 0x0000000411007844 */ /* 0x0003e20000000200 */
[----:B------:R-:W-:Y:S01]  /*6240*/  FFMA R10, R35, R50, R10 ;  /* 0x00000032230a7223 */ /* 0x000fe2000000000a */
[----:B------:R-:W-:Y:S01]  /*6250*/  FMUL R14, R33, R18 ;  /* 0x00000012210e7220 */ /* 0x000fe20000400000 */
[----:B------:R-:W-:Y:S01]  /*6260*/  IADD3 R16, PT, PT, R81, 0x400, R20 ;  /* 0x0000040051107810 */ /* 0x000fe20007ffe014 */
[----:B------:R-:W-:Y:S01]  /*6270*/  FFMA R11, R35, R51, R15 ;  /* 0x00000033230b7223 */ /* 0x000fe2000000000f */
[----:B------:R-:W-:Y:S01]  /*6280*/  FMUL R19, R33, R19 ;  /* 0x0000001321137220 */ /* 0x000fe20000400000 */
[C---:B------:R-:W-:Y:S01]  /*6290*/  FFMA R12, R35.reuse, R52, R12 ;  /* 0x00000034230c7223 */ /* 0x040fe2000000000c */
[C---:B------:R-:W-:Y:S01]  /*62a0*/  FFMA R13, R35.reuse, R53, R13 ;  /* 0x00000035230d7223 */ /* 0x040fe2000000000d */
[C---:B------:R-:W-:Y:S01]  /*62b0*/  FFMA R14, R35.reuse, R54, R14 ;  /* 0x00000036230e7223 */ /* 0x040fe2000000000e */
[----:B------:R1:W-:Y:S01]  /*62c0*/  STSM.16.M88.4 [R16], R8 ;  /* 0x0000000810007844 */ /* 0x0003e20000000200 */
[----:B------:R-:W-:Y:S01]  /*62d0*/  IADD3 R0, PT, PT, R80, R16, RZ ;  /* 0x0000001050007210 */ /* 0x000fe20007ffe0ff */
[----:B------:R-:W-:Y:S05]  /*62e0*/  FFMA R15, R35, R55, R19 ;  /* 0x00000037230f7223 */ /* 0x000fea0000000013 */
[----:B------:R1:W-:Y:S01]  /*62f0*/  STSM.16.M88.4 [R0], R12 ;  /* 0x0000000c00007844 */ /* 0x0003e20000000200 */
[----:B------:R-:W-:Y:S01]  /*6300*/  @!PT LDS RZ, [RZ] ;  /* 0x00000000fffff984 */ /* 0x000fe20000000800 */
[----:B------:R-:W-:Y:S01]  /*6310*/  @!PT LDS RZ, [RZ] ;  /* 0x00000000fffff984 */ /* 0x000fe20000000800 */
[----:B------:R-:W-:Y:S01]  /*6320*/  @!PT LDS RZ, [RZ] ;  /* 0x00000000fffff984 */ /* 0x000fe20000000800 */
[----:B------:R-:W-:Y:S01]  /*6330*/  @!PT LDS RZ, [RZ] ;  /* 0x00000000fffff984 */ /* 0x000fe20000000800 */
[----:B------:R2:W-:Y:S06]  /*6340*/  MEMBAR.ALL.CTA ;  /* 0x0000000000007992 */ /* 0x0005ec0000008000 */
[----:B--2---:R-:W2:Y:S02]  /*6350*/  FENCE.VIEW.ASYNC.S ;  /* 0x00000000000073c6 */ /* 0x004ea40000000000 */
[----:B--2---:R-:W-:Y:S06]  /*6360*/  BAR.SYNC.DEFER_BLOCKING 0x1, 0x80 ;  /* 0x0042000000007b1d */ /* 0x004fec0000010000 */
[----:B------:R-:W-:Y:S05]  /*6370*/  @P0 BRA `(.L_x_97) ;  /* 0x00000000001c0947 */ /* 0x000fea0003800000 */
[----:B------:R-:W-:Y:S02]  /*6380*/  UIADD3 UR6, UP0, UPT, UR54, 0x680, URZ ;  /* 0x0000068036067890 */ /* 0x000fe4000ff1e0ff */
[----:B------:R-:W-:Y:S02]  /*6390*/  ULEA UR4, UR56, UR48, 0xd ;  /* 0x0000003038047291 */ /* 0x000fe4000f8e68ff */
[----:B------:R-:W-:Y:S02]  /*63a0*/  UIADD3.X UR7, UPT, UPT, URZ, UR55, URZ, UP0, !UPT ;  /* 0x00000037ff077290 */ /* 0x000fe400087fe4ff */
[----:B------:R-:W-:Y:S01]  /*63b0*/  UIADD3 UR40, UPT, UPT, UR4, 0x400, URZ ;  /* 0x0000040004287890 */ /* 0x000fe2000fffe0ff */
[----:B------:R-:W-:Y:S08]  /*63c0*/  UMOV UR43, UR36 ;  /* 0x00000024002b7c82 */ /* 0x000ff00008000000 */
[----:B------:R2:W-:Y:S02]  /*63d0*/  UTMASTG.3D [UR40], [UR6] ;  /* 0x00000028060073b5 */ /* 0x0005e40008010000 */
[----:B--2---:R0:W-:Y:S02]  /*63e0*/  UTMACMDFLUSH ;  /* 0x00000000000079b7 */ /* 0x0041e40000000000 */
.L_x_97:
[----:B------:R-:W-:Y:S05]  /*63f0*/  BSYNC.RECONVERGENT B0 ;  /* 0x0000000000007941 */ /* 0x000fea0003800200 */
.L_x_96:
[----:B------:R-:W-:Y:S01]  /*6400*/  UIADD3 UR40, UPT, UPT, UR56, 0x1, URZ ;  /* 0x0000000138287890 */ /* 0x000fe2000fffe0ff */
[----:B------:R-:W-:Y:S03]  /*6410*/  BSSY.RECONVERGENT B0, `(.L_x_98) ;  /* 0x0000005000007945 */ /* 0x000fe60003800200 */
[----:B------:R-:W-:Y:S04]  /*6420*/  UISETP.NE.AND UP0, UPT, UR40, 0x3, UPT ;  /* 0x000000032800788c */ /* 0x000fe8000bf05270 */
[----:B------:R-:W-:Y:S01]  /*6430*/  USEL UR43, UR40, URZ, UP0 ;  /* 0x000000ff282b7287 */ /* 0x000fe20008000000 */
[----:B------:R-:W-:Y:S11]  /*6440*/  @P0 BRA `(.L_x_99) ;  /* 0x0000000000040947 */ /* 0x000ff60003800000 */
[----:B------:R-:W-:Y:S04]  /*6450*/  DEPBAR.LE SB0, 0x1 ;  /* 0x000080400000791a */ /* 0x000fe80000000000 */
.L_x_99:
[----:B------:R-:W-:Y:S05]  /*6460*/  BSYNC.RECONVERGENT B0 ;  /* 0x0000000000007941 */ /* 0x000fea0003800200 */
.L_x_98:
[----:B------:R-:W-:Y:S01]  /*6470*/  BAR.SYNC.DEFER_BLOCKING 0x1, 0x80 ;  /* 0x0042000000007b1d */ /* 0x000fe20000010000 */
[----:B------:R-:W-:Y:S01]  /*6480*/  ISETP.NE.AND P1, PT, R79, RZ, PT ;  /* 0x000000ff4f00720c */ /* 0x000fe20003f25270 */
[----:B------:R-:W-:Y:S01]  /*6490*/  UISETP.NE.AND UP0, UPT, UR50, URZ, UPT ;  /* 0x000000ff3200728c */ /* 0x000fe2000bf05270 */
[----:B------:R-:W-:Y:S11]  /*64a0*/  LEA R2, R84, UR48, 0x3 ;  /* 0x0000003054027c11 */ /* 0x000ff6000f8e18ff */
[----:B------:R-:W-:Y:S01]  /*64b0*/  @P1 SHF.L.U32 R3, R83, 0x1f, RZ ;  /* 0x0000001f53031819 */ /* 0x000fe200000006ff */
[----:B------:R-:W-:Y:S06]  /*64c0*/  BRA.U !UP0, `(.L_x_100) ;  /* 0x0000000108247547 */ /* 0x000fec000b800000 */
[----:B-1----:R-:W-:Y:S01]  /*64d0*/  IMAD.U32 R4, RZ, RZ, UR49 ;  /* 0x00000031ff047e24 */ /* 0x002fe2000f8e00ff */
[----:B------:R-:W-:Y:S01]  /*64e0*/  MOV R0, UR37 ;  /* 0x0000002500007c02 */ /* 0x000fe20008000f00 */
[----:B------:R-:W-:Y:S03]  /*64f0*/  UIADD3 UR49, UPT, UPT, UR49, 0x1, URZ ;  /* 0x0000000131317890 */ /* 0x000fe6000fffe0ff */
[----:B------:R-:W-:Y:S01]  /*6500*/  @P1 LEA R4, R4, UR48, 0x3 ;  /* 0x0000003004041c11 */ /* 0x000fe2000f8e18ff */
[----:B------:R-:W-:Y:S04]  /*6510*/  UISETP.NE.AND UP0, UPT, UR49, 0x3, UPT ;  /* 0x000000033100788c */ /* 0x000fe8000bf05270 */
[----:B------:R-:W-:Y:S01]  /*6520*/  @P1 VIADD R4, R4, 0x78 ;  /* 0x0000007804041836 */ /* 0x000fe20000000000 */
[----:B------:R-:W-:Y:S04]  /*6530*/  USEL UR49, UR49, URZ, UP0 ;  /* 0x000000ff31317287 */ /* 0x000fe80008000000 */
[----:B------:R-:W-:Y:S04]  /*6540*/  @P1 PRMT R0, R0, 0x654, R4 ;  /* 0x0000065400001816 */ /* 0x000fe80000000004 */
[----:B------:R2:W-:Y:S04]  /*6550*/  @P1 SYNCS.ARRIVE.TRANS64.RED.A1T0 RZ, [R0+URZ], RZ ;  /* 0x000000ff00ff19a7 */ /* 0x0005e800081004ff */
.L_x_100:
[----:B------:R-:W3:Y:S01]  /*6560*/  @P1 SYNCS.PHASECHK.TRANS64.TRYWAIT P0, [R2+URZ+0x60], R3 ;  /* 0x00006003020015a7 */ /* 0x000ee200080011ff */
[----:B------:R-:W-:Y:S01]  /*6570*/  BSSY B1, `(.L_x_101) ;  /* 0x0000017000017945 */ /* 0x000fe20003800000 */
[----:B---3--:R-:W-:Y:S03]  /*6580*/  @P1 SEL R85, RZ, 0x1, !P0 ;  /* 0x00000001ff551807 */ /* 0x008fe60004000000 */
[----:B------:R-:W-:Y:S05]  /*6590*/  @!P1 BRA `(.L_x_102) ;  /* 0x0000000000509947 */ /* 0x000fea0003800000 */
[----:B------:R-:W-:Y:S01]  /*65a0*/  ISETP.NE.AND P1, PT, R86, RZ, PT ;  /* 0x000000ff5600720c */ /* 0x000fe20003f25270 */
[----:B------:R-:W-:Y:S01]  /*65b0*/  BSSY B0, `(.L_x_103) ;  /* 0x000000a000007945 */ /* 0x000fe20003800000 */
[----:B------:R-:W-:Y:S11]  /*65c0*/  ISETP.NE.AND P0, PT, R85, RZ, PT ;  /* 0x000000ff5500720c */ /* 0x000ff60003f05270 */
[----:B-1----:R-:W-:Y:S05]  /*65d0*/  @P1 IMAD R4, R84, 0x800, R68 ;  /* 0x0000080054041824 */ /* 0x002fea00078e0244 */
[----:B------:R-:W-:Y:S05]  /*65e0*/  @P1 LEA R4, R4, UR48, 0x2 ;  /* 0x0000003004041c11 */ /* 0x000fea000f8e10ff */
[--C-:B--2---:R-:W-:Y:S02]  /*65f0*/  @P1 IMAD.IADD R0, R81, 0x1, R4.reuse ;  /* 0x0000000151001824 */ /* 0x104fe400078e0204 */
[----:B------:R-:W-:Y:S01]  /*6600*/  @P1 IMAD.IADD R3, R80, 0x1, R4 ;  /* 0x0000000150031824 */ /* 0x000fe200078e0204 */
[----:B------:R-:W-:Y:S06]  /*6610*/  @P0 BRA `(.L_x_104) ;  /* 0x00000000000c0947 */ /* 0x000fec0003800000 */
[----:B------:R-:W-:Y:S04]  /*6620*/  SHF.L.U32 R83, R83, 0x1f, RZ ;  /* 0x0000001f53537819 */ /* 0x000fe800000006ff */
[----:B------:R-:W1:Y:S02]  /*6630*/  SYNCS.PHASECHK.TRANS64.TRYWAIT P0, [R2+URZ+0x60], R83 ;  /* 0x00006053020075a7 */ /* 0x000e6400080011ff */
[----:B-1----:R-:W-:Y:S05]  /*6640*/  @!P0 BRA `(.L_x_105) ;  /* 0x0000001400288947 */ /* 0x002fea0003800000 */
.L_x_104:
[----:B------:R-:W-:Y:S05]  /*6650*/  BSYNC B0 ;  /* 0x0000000000007941 */ /* 0x000fea0003800000 */
.L_x_103:
[----:B------:R-:W-:Y:S11]  /*6660*/  ISETP.NE.AND P0, PT, R86, RZ, PT ;  /* 0x000000ff5600720c */ /* 0x000ff60003f05270 */
[----:B------:R-:W-:Y:S02]  /*6670*/  @!UPT UIADD3 URZ, UPT, UPT, URZ, URZ, URZ ;  /* 0x000000fffffff290 */ /* 0x000fe4000fffe0ff */
[----:B-1----:R-:W-:Y:S01]  /*6680*/  @P0 IADD3 R2, PT, PT, R80, R0, RZ ;  /* 0x0000000050020210 */ /* 0x002fe20007ffe0ff */
[----:B------:R-:W-:Y:S05]  /*6690*/  @P0 WARPSYNC.ALL ;  /* 0x0000000000000948 */ /* 0x000fea0003800000 */
[----:B------:R3:W4:Y:S04]  /*66a0*/  @P0 LDSM.16.M88.4 R40, [R4+0x400] ;  /* 0x000400000428083b */ /* 0x0007280000000200 */
[----:B------:R3:W1:Y:S04]  /*66b0*/  @P0 LDSM.16.M88.4 R44, [R3+0x400] ;  /* 0x00040000032c083b */ /* 0x0006680000000200 */
[----:B------:R3:W2:Y:S04]  /*66c0*/  @P0 LDSM.16.M88.4 R48, [R0+0x400] ;  /* 0x000400000030083b */ /* 0x0006a80000000200 */
[----:B------:R3:W1:Y:S02]  /*66d0*/  @P0 LDSM.16.M88.4 R52, [R2+0x400] ;  /* 0x000400000234083b */ /* 0x0006640000000200 */
.L_x_102:
[----:B------:R-:W-:Y:S05]  /*66e0*/  BSYNC B1 ;  /* 0x0000000000017941 */ /* 0x000fea0003800000 */
.L_x_101:
[----:B-123--:R-:W-:Y:S05]  /*66f0*/  VIADD R0, R34, 0x20 ;  /* 0x0000002022007836 */ /* 0x00efea0000000000 */
[----:B------:R-:W-:Y:S04]  /*6700*/  SHF.R.U32.HI R0, RZ, 0x15, R0 ;  /* 0x00000015ff007819 */ /* 0x000fe80000011600 */
[----:B------:R-:W-:Y:S11]  /*6710*/  LOP3.LUT P0, RZ, R0, 0x3, R69, 0x48, !PT ;  /* 0x0000000300ff7812 */ /* 0x000ff60007804845 */
[----:B------:R-:W-:Y:S02]  /*6720*/  @!UPT UIADD3 URZ, UPT, UPT, URZ, URZ, URZ ;  /* 0x000000fffffff290 */ /* 0x000fe4000fffe0ff */
[----:B------:R-:W-:Y:S05]  /*6730*/  @!P0 BRA `(.L_x_106) ;  /* 0x0000000000408947 */ /* 0x000fea0003800000 */
[----:B------:R-:W1:Y:S01]  /*6740*/  LDCU.64 UR8, c[0x4][0x70] ;  /* 0x01000e00ff0877ac */ /* 0x000e620008000a00 */
[----:B------:R-:W-:Y:S01]  /*6750*/  MOV R3, 0x0 ;  /* 0x0000000000037802 */ /* 0x000fe20000000f00 */
[----:B------:R-:W-:Y:S02]  /*6760*/  HFMA2 R12, -RZ, RZ, 0, 5.9604644775390625e-08 ;  /* 0x00000001ff0c7431 */ /* 0x000fe400000001ff */
[----:B------:R-:W-:Y:S02]  /*6770*/  IMAD.MOV.U32 R8, RZ, RZ, 0x192 ;  /* 0x00000192ff087424 */ /* 0x000fe400078e00ff */
[----:B------:R-:W-:Y:S01]  /*6780*/  IMAD.MOV.U32 R13, RZ, RZ, RZ ;  /* 0x000000ffff0d7224 */ /* 0x000fe200078e00ff */
[----:B------:R-:W2:Y:S01]  /*6790*/  LDCU.64 UR6, c[0x4][0x78] ;  /* 0x01000f00ff0677ac */ /* 0x000ea20008000a00 */
[----:B------:R-:W3:Y:S01]  /*67a0*/  LDC.64 R2, c[0x4][R3] ;  /* 0x0100000003027b82 */ /* 0x000ee20000000a00 */
[----:B------:R-:W5:Y:S01]  /*67b0*/  LDCU.64 UR4, c[0x4][0x10] ;  /* 0x01000200ff0477ac */ /* 0x000f620008000a00 */
[----:B-1----:R-:W-:Y:S01]  /*67c0*/  MOV R5, UR9 ;  /* 0x0000000900057c02 */ /* 0x002fe20008000f00 */
[----:B------:R-:W-:Y:S01]  /*67d0*/  IMAD.U32 R4, RZ, RZ, UR8 ;  /* 0x00000008ff047e24 */ /* 0x000fe2000f8e00ff */
[----:B--2---:R-:W-:Y:S01]  /*67e0*/  MOV R7, UR7 ;  /* 0x0000000700077c02 */ /* 0x004fe20008000f00 */
[----:B------:R-:W-:Y:S01]  /*67f0*/  IMAD.U32 R6, RZ, RZ, UR6 ;  /* 0x00000006ff067e24 */ /* 0x000fe2000f8e00ff */
[----:B-----5:R-:W-:Y:S01]  /*6800*/  MOV R11, UR5 ;  /* 0x00000005000b7c02 */ /* 0x020fe20008000f00 */
[----:B------:R-:W-:Y:S02]  /*6810*/  IMAD.U32 R10, RZ, RZ, UR4 ;  /* 0x00000004ff0a7e24 */ /* 0x000fe4000f8e00ff */
[----:B------:R-:W-:Y:S07]  /*6820*/  LEPC R20, `(.L_x_106) ;  /* 0x000000001014794e */ /* 0x000fee0000000000 */
[----:B---34-:R-:W-:Y:S05]  /*6830*/  CALL.ABS.NOINC R2 ;  /* 0x0000000002007343 */ /* 0x018fea0003c00000 */
.L_x_106:
[----:B------:R-:W-:Y:S01]  /*6840*/  ISETP.NE.AND P0, PT, R75, RZ, PT ;  /* 0x000000ff4b00720c */ /* 0x000fe20003f05270 */
[----:B------:R-:W-:Y:S05]  /*6850*/  WARPSYNC.ALL ;  /* 0x0000000000007948 */ /* 0x000fea0003800000 */
[----:B------:R-:W-:Y:S01]  /*6860*/  R2UR UR4, R34 ;  /* 0x00000000220472ca */ /* 0x000fe200000e0000 */
[----:B------:R-:W-:Y:S01]  /*6870*/  BSSY.RECONVERGENT B0, `(.L_x_107) ;  /* 0x0000042000007945 */ /* 0x000fe20003800200 */
[----:B------:R-:W-:Y:S11]  /*6880*/  R2UR UR5, R82 ;  /* 0x00000000520572ca */ /* 0x000ff600000e0000 */
[----:B------:R-:W1:Y:S01]  /*6890*/  LDTM.16dp128bit.x8 R4, tmem[UR4+0x20] ;  /* 0x00002004000479ee */ /* 0x000e620008180000 */
[----:B------:R-:W-:Y:S01]  /*68a0*/  NOP ;  /* 0x0000000000007918 */ /* 0x000fe20000000000 */
[----:B------:R-:W-:Y:S04]  /*68b0*/  UIADD3 UR5, UPT, UPT, UR5, 0xe0, URZ ;  /* 0x000000e005057890 */ /* 0x000fe8000fffe0ff */
[----:B------:R-:W-:Y:S09]  /*68c0*/  UPRMT UR5, UR37, 0x654, UR5 ;  /* 0x0000065425057896 */ /* 0x000ff20008000005 */
[----:B-1----:R-:W-:Y:S01]  /*68d0*/  SYNCS.ARRIVE.TRANS64.RED.A1T0 RZ, [UR5], RZ ;  /* 0x000000ffffff79a7 */ /* 0x002fe20008100405 */
[C---:B------:R-:W-:Y:S01]  /*68e0*/  FMUL R0, R33.reuse, R4 ;  /* 0x0000000421007220 */ /* 0x040fe20000400000 */
[C---:B------:R-:W-:Y:S01]  /*68f0*/  FMUL R2, R33.reuse, R5 ;  /* 0x0000000521027220 */ /* 0x040fe20000400000 */
[C---:B------:R-:W-:Y:S01]  /*6900*/  FMUL R3, R33.reuse, R6 ;  /* 0x0000000621037220 */ /* 0x040fe20000400000 */
[----:B------:R-:W-:Y:S01]  /*6910*/  FMUL R7, R33, R7 ;  /* 0x0000000721077220 */ /* 0x000fe20000400000 */
[----:B----4-:R-:W-:Y:S01]  /*6920*/  FFMA R36, R35, R40, R0 ;  /* 0x0000002823247223 */ /* 0x010fe20000000000 */
[----:B------:R-:W-:Y:S01]  /*6930*/  MOV R0, UR43 ;  /* 0x0000002b00007c02 */ /* 0x000fe20008000f00 */
[----:B------:R-:W-:Y:S01]  /*6940*/  FMUL R4, R33, R8 ;  /* 0x0000000821047220 */ /* 0x000fe20000400000 */
[----:B------:R-:W-:Y:S01]  /*6950*/  FFMA R37, R35, R41, R2 ;  /* 0x0000002923257223 */ /* 0x000fe20000000002 */
[----:B------:R-:W-:Y:S01]  /*6960*/  FMUL R5, R33, R9 ;  /* 0x0000000921057220 */ /* 0x000fe20000400000 */
[----:B------:R-:W-:Y:S01]  /*6970*/  LEA R0, R0, R68, 0xb ;  /* 0x0000004400007211 */ /* 0x000fe200078e58ff */
[----:B------:R-:W-:Y:S01]  /*6980*/  FFMA R38, R35, R42, R3 ;  /* 0x0000002a23267223 */ /* 0x000fe20000000003 */
[----:B------:R-:W-:Y:S01]  /*6990*/  FMUL R6, R33, R10 ;  /* 0x0000000a21067220 */ /* 0x000fe20000400000 */
[----:B------:R-:W-:Y:S01]  /*69a0*/  FFMA R39, R35, R43, R7 ;  /* 0x0000002b23277223 */ /* 0x000fe20000000007 */
[----:B------:R-:W-:Y:S01]  /*69b0*/  LEA R0, R0, UR48, 0x2 ;  /* 0x0000003000007c11 */ /* 0x000fe2000f8e10ff */
[----:B------:R-:W-:Y:S01]  /*69c0*/  FMUL R11, R33, R11 ;  /* 0x0000000b210b7220 */ /* 0x000fe20000400000 */
[----:B------:R-:W-:Y:S01]  /*69d0*/  FFMA R4, R35, R44, R4 ;  /* 0x0000002c23047223 */ /* 0x000fe20000000004 */
[----:B------:R-:W-:Y:S01]  /*69e0*/  FMUL R8, R33, R12 ;  /* 0x0000000c21087220 */ /* 0x000fe20000400000 */
[----:B------:R-:W-:Y:S01]  /*69f0*/  FFMA R5, R35, R45, R5 ;  /* 0x0000002d23057223 */ /* 0x000fe20000000005 */
[----:B------:R1:W-:Y:S01]  /*6a00*/  STSM.16.M88.4 [R0+0x400], R36 ;  /* 0x0004002400007844 */ /* 0x0003e20000000200 */
[----:B------:R-:W-:Y:S01]  /*6a10*/  FMUL R9, R33, R13 ;  /* 0x0000000d21097220 */ /* 0x000fe20000400000 */
[----:B------:R-:W-:Y:S01]  /*6a20*/  FFMA R6, R35, R46, R6 ;  /* 0x0000002e23067223 */ /* 0x000fe20000000006 */
[----:B------:R-:W-:Y:S01]  /*6a30*/  FMUL R10, R33, R14 ;  /* 0x0000000e210a7220 */ /* 0x000fe20000400000 */
[----:B------:R-:W-:Y:S01]  /*6a40*/  FFMA R7, R35, R47, R11 ;  /* 0x0000002f23077223 */ /* 0x000fe2000000000b */
[C---:B------:R-:W-:Y:S01]  /*6a50*/  IADD3 R2, PT, PT, R80.reuse, 0x400, R0 ;  /* 0x0000040050027810 */ /* 0x040fe20007ffe000 */
[----:B------:R-:W-:Y:S01]  /*6a60*/  FMUL R15, R33, R15 ;  /* 0x0000000f210f7220 */ /* 0x000fe20000400000 */
[----:B------:R-:W-:Y:S01]  /*6a70*/  FFMA R8, R35, R48, R8 ;  /* 0x0000003023087223 */ /* 0x000fe20000000008 */
[----:B------:R-:W-:Y:S01]  /*6a80*/  FMUL R12, R33, R16 ;  /* 0x00000010210c7220 */ /* 0x000fe20000400000 */
[----:B------:R-:W-:Y:S01]  /*6a90*/  FFMA R9, R35, R49, R9 ;  /* 0x0000003123097223 */ /* 0x000fe20000000009 */
[----:B------:R1:W-:Y:S01]  /*6aa0*/  STSM.16.M88.4 [R2], R4 ;  /* 0x0000000402007844 */ /* 0x0003e20000000200 */
[----:B------:R-:W-:Y:S01]  /*6ab0*/  FMUL R13, R33, R17 ;  /* 0x00000011210d7220 */ /* 0x000fe20000400000 */
[----:B------:R-:W-:Y:S01]  /*6ac0*/  FFMA R10, R35, R50, R10 ;  /* 0x00000032230a7223 */ /* 0x000fe2000000000a */
[----:B------:R-:W-:Y:S01]  /*6ad0*/  FMUL R14, R33, R18 ;  /* 0x00000012210e7220 */ /* 0x000fe20000400000 */
[----:B------:R-:W-:Y:S01]  /*6ae0*/  FFMA R11, R35, R51, R15 ;  /* 0x00000033230b7223 */ /* 0x000fe2000000000f */
[----:B------:R-:W-:Y:S01]  /*6af0*/  IADD3 R81, PT, PT, R81, 0x400, R0 ;  /* 0x0000040051517810 */ /* 0x000fe20007ffe000 */
[----:B------:R-:W-:Y:S01]  /*6b00*/  FMUL R19, R33, R19 ;  /* 0x0000001321137220 */ /* 0x000fe20000400000 */
[C---:B------:R-:W-:Y:S01]  /*6b10*/  FFMA R12, R35.reuse, R52, R12 ;  /* 0x00000034230c7223 */ /* 0x040fe2000000000c */
[C---:B------:R-:W-:Y:S01]  /*6b20*/  FFMA R13, R35.reuse, R53, R13 ;  /* 0x00000035230d7223 */ /* 0x040fe2000000000d */
[C---:B------:R-:W-:Y:S01]  /*6b30*/  FFMA R14, R35.reuse, R54, R14 ;  /* 0x00000036230e7223 */ /* 0x040fe2000000000e */
[----:B------:R1:W-:Y:S01]  /*6b40*/  STSM.16.M88.4 [R81], R8 ;  /* 0x0000000851007844 */ /* 0x0003e20000000200 */
[----:B------:R-:W-:Y:S01]  /*6b50*/  FFMA R15, R35, R55, R19 ;  /* 0x00000037230f7223 */ /* 0x000fe20000000013 */
[----:B------:R-:W-:Y:S05]  /*6b60*/  IADD3 R80, PT, PT, R80, R81, RZ ;  /* 0x0000005150507210 */ /* 0x000fea0007ffe0ff */
        /* <DEDUP_REMOVED lines=11> */
[----:B------:R-:W-:Y:S02]  /*6c20*/  UIADD3 UR5, UPT, UPT, UR41, 0x20, URZ ;  /* 0x0000002029057890 */ /* 0x000fe4000fffe0ff */
[----:B------:R-:W-:Y:S02]  /*6c30*/  UIADD3 UR4, UPT, UPT, UR10, 0x400, URZ ;  /* 0x000004000a047890 */ /* 0x000fe4000fffe0ff */
[----:B------:R-:W-:Y:S01]  /*6c40*/  UIADD3.X UR9, UPT, UPT, URZ, UR55, URZ, UP0, !UPT ;  /* 0x00000037ff097290 */ /* 0x000fe200087fe4ff */
[----:B------:R-:W-:Y:S01]  /*6c50*/  UMOV UR6, UR42 ;  /* 0x0000002a00067c82 */ /* 0x000fe20008000000 */
[----:B------:R-:W-:Y:S07]  /*6c60*/  UMOV UR7, UR36 ;  /* 0x0000002400077c82 */ /* 0x000fee0008000000 */
[----:B------:R2:W-:Y:S02]  /*6c70*/  UTMASTG.3D [UR4], [UR8] ;  /* 0x00000004080073b5 */ /* 0x0005e40008010000 */
[----:B--2---:R0:W-:Y:S02]  /*6c80*/  UTMACMDFLUSH ;  /* 0x00000000000079b7 */ /* 0x0041e40000000000 */
.L_x_108:
[----:B------:R-:W-:Y:S05]  /*6c90*/  BSYNC.RECONVERGENT B0 ;  /* 0x0000000000007941 */ /* 0x000fea0003800200 */
.L_x_107:
[----:B------:R-:W-:Y:S01]  /*6ca0*/  UIADD3 UR43, UPT, UPT, UR43, 0x1, URZ ;  /* 0x000000012b2b7890 */ /* 0x000fe2000fffe0ff */
[----:B------:R-:W-:Y:S03]  /*6cb0*/  BSSY.RECONVERGENT B0, `(.L_x_109) ;  /* 0x0000008000007945 */ /* 0x000fe60003800200 */
[----:B------:R-:W-:Y:S04]  /*6cc0*/  UISETP.NE.AND UP0, UPT, UR43, 0x3, UPT ;  /* 0x000000032b00788c */ /* 0x000fe8000bf05270 */
[----:B------:R-:W-:Y:S02]  /*6cd0*/  UISETP.EQ.XOR UP1, UPT, UR40, 0x3, !UP0 ;  /* 0x000000032800788c */ /* 0x000fe4000c722a70 */
[----:B------:R-:W-:Y:S02]  /*6ce0*/  USEL UR56, UR43, URZ, UP0 ;  /* 0x000000ff2b387287 */ /* 0x000fe40008000000 */
[----:B------:R-:W-:Y:S04]  /*6cf0*/  USEL UR4, URZ, 0x1, !UP1 ;  /* 0x00000001ff047887 */ /* 0x000fe8000c800000 */
[----:B------:R-:W-:Y:S01]  /*6d00*/  ULOP3.LUT UR51, UR51, UR4, URZ, 0x3c, !UPT ;  /* 0x0000000433337292 */ /* 0x000fe2000f8e3cff */
[----:B------:R-:W-:Y:S11]  /*6d10*/  @P0 BRA `(.L_x_110) ;  /* 0x0000000000040947 */ /* 0x000ff60003800000 */
[----:B------:R-:W-:Y:S04]  /*6d20*/  DEPBAR.LE SB0, 0x1 ;  /* 0x000080400000791a */ /* 0x000fe80000000000 */
.L_x_110:
[----:B------:R-:W-:Y:S05]  /*6d30*/  BSYNC.RECONVERGENT B0 ;  /* 0x0000000000007941 */ /* 0x000fea0003800200 */
.L_x_109:
[----:B------:R-:W-:Y:S01]  /*6d40*/  BAR.SYNC.DEFER_BLOCKING 0x1, 0x80 ;  /* 0x0042000000007b1d */ /* 0x000fe20000010000 */
[----:B------:R-:W-:Y:S01]  /*6d50*/  UISETP.NE.AND UP0, UPT, UR50, -0x2, UPT ;  /* 0xfffffffe3200788c */ /* 0x000fe2000bf05270 */
[----:B------:R-:W-:Y:S08]  /*6d60*/  IADD3 R31, PT, PT, R31, 0x1, RZ ;  /* 0x000000011f1f7810 */ /* 0x000ff00007ffe0ff */
[----:B------:R-:W-:Y:S05]  /*6d70*/  BRA.U !UP0, `(.L_x_111) ;  /* 0x0000000108287547 */ /* 0x000fea000b800000 */
[----:B------:R-:W-:Y:S01]  /*6d80*/  ISETP.NE.AND P0, PT, R79, RZ, PT ;  /* 0x000000ff4f00720c */ /* 0x000fe20003f05270 */
[----:B-1----:R-:W-:Y:S01]  /*6d90*/  IMAD.U32 R2, RZ, RZ, UR49 ;  /* 0x00000031ff027e24 */ /* 0x002fe2000f8e00ff */
[----:B------:R-:W-:Y:S01]  /*6da0*/  UIADD3 UR49, UPT, UPT, UR49, 0x1, URZ ;  /* 0x0000000131317890 */ /* 0x000fe2000fffe0ff */
[----:B------:R-:W-:Y:S03]  /*6db0*/  IMAD.U32 R0, RZ, RZ, UR37 ;  /* 0x00000025ff007e24 */ /* 0x000fe6000f8e00ff */
[----:B------:R-:W-:Y:S04]  /*6dc0*/  UISETP.NE.AND UP0, UPT, UR49, 0x3, UPT ;  /* 0x000000033100788c */ /* 0x000fe8000bf05270 */
[----:B------:R-:W-:Y:S03]  /*6dd0*/  USEL UR49, UR49, URZ, UP0 ;  /* 0x000000ff31317287 */ /* 0x000fe60008000000 */
[----:B------:R-:W-:Y:S05]  /*6de0*/  @P0 LEA R2, R2, UR48, 0x3 ;  /* 0x0000003002020c11 */ /* 0x000fea000f8e18ff */
[----:B------:R-:W-:Y:S05]  /*6df0*/  @P0 VIADD R2, R2, 0x78 ;  /* 0x0000007802020836 */ /* 0x000fea0000000000 */
[----:B------:R-:W-:Y:S04]  /*6e00*/  @P0 PRMT R0, R0, 0x654, R2 ;  /* 0x0000065400000816 */ /* 0x000fe80000000002 */
[----:B------:R2:W-:Y:S03]  /*6e10*/  @P0 SYNCS.ARRIVE.TRANS64.RED.A1T0 RZ, [R0+URZ], RZ ;  /* 0x000000ff00ff09a7 */ /* 0x0005e600081004ff */
.L_x_111:
[----:B------:R-:W-:Y:S01]  /*6e20*/  ISETP.NE.AND P2, PT, R76, RZ, PT ;  /* 0x000000ff4c00720c */ /* 0x000fe20003f45270 */
[----:B------:R-:W-:Y:S01]  /*6e30*/  UIADD3 UR50, UPT, UPT, UR50, 0x2, URZ ;  /* 0x0000000232327890 */ /* 0x000fe2000fffe0ff */
[----:B------:R-:W-:Y:S01]  /*6e40*/  ISETP.NE.AND P0, PT, R78, 0x2, PT ;  /* 0x000000024e00780c */ /* 0x000fe20003f05270 */
[----:B-1----:R-:W-:Y:S01]  /*6e50*/  IMAD.IADD R14, R29, 0x1, R62 ;  /* 0x000000011d0e7824 */ /* 0x002fe200078e023e */
[----:B------:R-:W-:Y:S01]  /*6e60*/  ISETP.NE.AND P1, PT, R31, 0x4, PT ;  /* 0x000000041f00780c */ /* 0x000fe20003f25270 */
[----:B------:R-:W-:Y:S01]  /*6e70*/  IMAD.IADD R15, R30, 0x1, R63 ;  /* 0x000000011e0f7824 */ /* 0x000fe200078e023f */
[----:B------:R-:W-:Y:S02]  /*6e80*/  SEL R2, RZ, 0x1, P0 ;  /* 0x00000001ff027807 */ /* 0x000fe40000000000 */
[----:B--2---:R-:W-:Y:S02]  /*6e90*/  SEL R0, RZ, 0x1, P1 ;  /* 0x00000001ff007807 */ /* 0x004fe40000800000 */
[----:B------:R-:W-:Y:S02]  /*6ea0*/  LOP3.LUT R71, R71, R2, RZ, 0x3c, !PT ;  /* 0x0000000247477212 */ /* 0x000fe400078e3cff */
[----:B------:R-:W-:Y:S02]  /*6eb0*/  LOP3.LUT R72, R72, R0, RZ, 0x3c, !PT ;  /* 0x0000000048487212 */ /* 0x000fe400078e3cff */
[----:B------:R-:W-:Y:S02]  /*6ec0*/  @P2 R2UR UR36, R70 ;  /* 0x00000000462422ca */ /* 0x000fe400000e0000 */
[----:B------:R-:W-:Y:S02]  /*6ed0*/  SEL R78, R78, RZ, P0 ;  /* 0x000000ff4e4e7207 */ /* 0x000fe40000000000 */
[----:B------:R-:W-:Y:S01]  /*6ee0*/  SEL R31, R31, RZ, P1 ;  /* 0x000000ff1f1f7207 */ /* 0x000fe20000800000 */
[----:B------:R-:W-:Y:S10]  /*6ef0*/  @P2 BRA `(.L_x_112) ;  /* 0xffffffe000342947 */ /* 0x000ff4000383ffff */
[----:B------:R-:W-:-:S09]  /*6f00*/  UISETP.NE.AND UP0, UPT, UR53, URZ, UPT ;  /* 0x000000ff3500728c */ /* 0x000fd2000bf05270 */
[----:B------:R-:W-:Y:S05]  /*6f10*/  BRA.U !UP0, `(.L_x_113) ;  /* 0x0000000108487547 */ /* 0x000fea000b800000 */
[----:B------:R-:W1:Y:S02]  /*6f20*/  LDCU.64 UR4, c[0x0][0x890] ;  /* 0x00011200ff0477ac */ /* 0x000e640008000a00 */
[----:B-1----:R-:W-:-:S04]  /*6f30*/  UISETP.NE.U32.AND UP0, UPT, UR4, URZ, UPT ;  /* 0x000000ff0400728c */ /* 0x002fc8000bf05070 */
[----:B------:R-:W-:-:S09]  /*6f40*/  UISETP.NE.AND.EX UP0, UPT, UR5, URZ, UPT, UP0 ;  /* 0x000000ff0500728c */ /* 0x000fd2000bf05300 */
[----:B------:R-:W-:Y:S05]  /*6f50*/  BRA.U UP0, `(.L_x_114) ;  /* 0x00000001000c7547 */ /* 0x000fea000b800000 */
[----:B------:R-:W-:-:S13]  /*6f60*/  FSETP.NEU.AND P0, PT, R35, RZ, PT ;  /* 0x000000ff2300720b */ /* 0x000fda0003f0d000 */
[----:B------:R-:W-:Y:S05]  /*6f70*/  @!P0 EXIT ;  /* 0x000000000000894d */ /* 0x000fea0003800000 */
[----:B------:R-:W-:Y:S05]  /*6f80*/  BRA `(.L_x_113) ;  /* 0x00000000002c7947 */ /* 0x000fea0003800000 */
.L_x_114:
[----:B------:R-:W-:Y:S01]  /*6f90*/  ISETP.NE.AND P0, PT, R77, RZ, PT ;  /* 0x000000ff4d00720c */ /* 0x000fe20003f05270 */
[----:B------:R-:W-:-:S12]  /*6fa0*/  BSSY.RECONVERGENT B0, `(.L_x_113) ;  /* 0x0000009000007945 */ /* 0x000fd80003800200 */
[----:B------:R-:W-:Y:S05]  /*6fb0*/  @P0 BRA `(.L_x_115) ;  /* 0x0000000000140947 */ /* 0x000fea0003800000 */
[----:B------:R-:W1:Y:S02]  /*6fc0*/  LDCU.64 UR4, c[0x0][0x888] ;  /* 0x00011100ff0477ac */ /* 0x000e640008000a00 */
[----:B-1----:R-:W-:-:S04]  /*6fd0*/  ISETP.NE.U32.AND P0, PT, RZ, UR4, PT ;  /* 0x00000004ff007c0c */ /* 0x002fc8000bf05070 */
[----:B------:R-:W-:-:S13]  /*6fe0*/  ISETP.NE.AND.EX P0, PT, RZ, UR5, PT, P0 ;  /* 0x00000005ff007c0c */ /* 0x000fda000bf05300 */
[----:B------:R-:W-:Y:S05]  /*6ff0*/  @!P0 EXIT ;  /* 0x000000000000894d */ /* 0x000fea0003800000 */
[----:B------:R-:W-:Y:S05]  /*7000*/  BRA `(.L_x_116) ;  /* 0x0000000000087947 */ /* 0x000fea0003800000 */
.L_x_115:
[----:B------:R-:W-:-:S13]  /*7010*/  FSETP.NEU.AND P0, PT, R35, RZ, PT ;  /* 0x000000ff2300720b */ /* 0x000fda0003f0d000 */
[----:B------:R-:W-:Y:S05]  /*7020*/  @!P0 EXIT ;  /* 0x000000000000894d */ /* 0x000fea0003800000 */
.L_x_116:
[----:B------:R-:W-:Y:S05]  /*7030*/  BSYNC.RECONVERGENT B0 ;  /* 0x0000000000007941 */ /* 0x000fea0003800200 */
.L_x_113:
[----:B------:R-:W-:Y:S01]  /*7040*/  ULEA UR4, UR49, UR48, 0x3 ;  /* 0x0000003031047291 */ /* 0x000fe2000f8e18ff */
[----:B------:R-:W-:-:S04]  /*7050*/  DEPBAR.LE SB0, 0x0 ;  /* 0x000080000000791a */ /* 0x000fc80000000000 */
[----:B------:R-:W-:-:S04]  /*7060*/  UIADD3 UR4, UPT, UPT, UR4, 0x78, URZ ;  /* 0x0000007804047890 */ /* 0x000fc8000fffe0ff */
[----:B------:R-:W-:-:S09]  /*7070*/  UPRMT UR4, UR37, 0x654, UR4 ;  /* 0x0000065425047896 */ /* 0x000fd20008000004 */
[----:B------:R-:W-:Y:S01]  /*7080*/  SYNCS.ARRIVE.TRANS64.RED.A1T0 RZ, [UR4], RZ ;  /* 0x000000ffffff79a7 */ /* 0x000fe20008100404 */
[----:B------:R-:W-:Y:S05]  /*7090*/  EXIT ;  /* 0x000000000000794d */ /* 0x000fea0003800000 */
.L_x_19:
[----:B--2---:R2:W1:Y:S02]  /*70a0*/  SYNCS.PHASECHK.TRANS64.TRYWAIT P0, [R2+URZ+0x110], R3 ;  /* 0x00011003020075a7 */ /* 0x00446400080011ff */
[----:B-1----:R-:W-:Y:S05]  /*70b0*/  @!P0 NANOSLEEP.SYNCS 0x989680 ;  /* 0x009896800000895d */ /* 0x002fea0003900000 */
[----:B------:R-:W1:Y:S02]  /*70c0*/  @!P0 SYNCS.PHASECHK.TRANS64 P0, [R2+URZ+0x110], R3 ;  /* 0x00011003020085a7 */ /* 0x000e6400080010ff */
[----:B-1----:R-:W-:Y:S05]  /*70d0*/  @!P0 BRA `(.L_x_19) ;  /* 0xfffffffc00f08947 */ /* 0x002fea000383ffff */
[----:B------:R-:W-:Y:S05]  /*70e0*/  BRA `(.L_x_117) ;  /* 0xffffffa400447947 */ /* 0x000fea000383ffff */
.L_x_22:
[----:B-1----:R-:W-:-:S07]  /*70f0*/  MOV R2, UR33 ;  /* 0x0000002100027c02 */ /* 0x002fce0008000f00 */
.L_x_118:
[----:B-1----:R1:W2:Y:S02]  /*7100*/  SYNCS.PHASECHK.TRANS64.TRYWAIT P0, [R2+URZ+0x30], R4 ;  /* 0x00003004020075a7 */ /* 0x0022a400080011ff */
[----:B--2---:R-:W-:Y:S05]  /*7110*/  @!P0 NANOSLEEP.SYNCS 0x989680 ;  /* 0x009896800000895d */ /* 0x004fea0003900000 */
[----:B------:R-:W2:Y:S02]  /*7120*/  @!P0 SYNCS.PHASECHK.TRANS64 P0, [R2+URZ+0x30], R4 ;  /* 0x00003004020085a7 */ /* 0x000ea400080010ff */
[----:B--2---:R-:W-:Y:S05]  /*7130*/  @!P0 BRA `(.L_x_118) ;  /* 0xfffffffc00f08947 */ /* 0x004fea000383ffff */
[----:B------:R-:W-:Y:S05]  /*7140*/  BRA `(.L_x_21) ;  /* 0xffffffa400947947 */ /* 0x000fea000383ffff */
.L_x_28:
[----:B-1----:R-:W-:-:S07]  /*7150*/  MOV R2, UR33 ;  /* 0x0000002100027c02 */ /* 0x002fce0008000f00 */
.L_x_119:
[----:B-1----:R1:W2:Y:S02]  /*7160*/  SYNCS.PHASECHK.TRANS64.TRYWAIT P0, [R2+URZ+0x30], R4 ;  /* 0x00003004020075a7 */ /* 0x0022a400080011ff */
[----:B--2---:R-:W-:Y:S05]  /*7170*/  @!P0 NANOSLEEP.SYNCS 0x989680 ;  /* 0x009896800000895d */ /* 0x004fea0003900000 */
[----:B------:R-:W2:Y:S02]  /*7180*/  @!P0 SYNCS.PHASECHK.TRANS64 P0, [R2+URZ+0x30], R4 ;  /* 0x00003004020085a7 */ /* 0x000ea400080010ff */
[----:B--2---:R-:W-:Y:S05]  /*7190*/  @!P0 BRA `(.L_x_119) ;  /* 0xfffffffc00f08947 */ /* 0x004fea000383ffff */
[----:B------:R-:W-:Y:S05]  /*71a0*/  BRA `(.L_x_27) ;  /* 0xffffffa800687947 */ /* 0x000fea000383ffff */
.L_x_32:
[----:B-1----:R1:W2:Y:S02]  /*71b0*/  SYNCS.PHASECHK.TRANS64.TRYWAIT P0, [R2+URZ+0xa0], R3 ;  /* 0x0000a003020075a7 */ /* 0x0022a400080011ff */
[----:B--2---:R-:W-:Y:S05]  /*71c0*/  @!P0 NANOSLEEP.SYNCS 0x989680 ;  /* 0x009896800000895d */ /* 0x004fea0003900000 */
[----:B------:R-:W2:Y:S02]  /*71d0*/  @!P0 SYNCS.PHASECHK.TRANS64 P0, [R2+URZ+0xa0], R3 ;  /* 0x0000a003020085a7 */ /* 0x000ea400080010ff */
[----:B--2---:R-:W-:Y:S05]  /*71e0*/  @!P0 BRA `(.L_x_32) ;  /* 0xfffffffc00f08947 */ /* 0x004fea000383ffff */
[----:B------:R-:W-:Y:S05]  /*71f0*/  BRA `(.L_x_120) ;  /* 0xffffffac001c7947 */ /* 0x000fea000383ffff */
.L_x_36:
[----:B----4-:R-:W-:-:S07]  /*7200*/  MOV R0, UR5 ;  /* 0x0000000500007c02 */ /* 0x010fce0008000f00 */
.L_x_121:
[----:B-1----:R1:W2:Y:S02]  /*7210*/  SYNCS.PHASECHK.TRANS64.TRYWAIT P0, [R0+URZ], R2 ;  /* 0x00000002000075a7 */ /* 0x0022a400080011ff */
[----:B--2---:R-:W-:Y:S05]  /*7220*/  @!P0 NANOSLEEP.SYNCS 0x989680 ;  /* 0x009896800000895d */ /* 0x004fea0003900000 */
[----:B------:R-:W2:Y:S02]  /*7230*/  @!P0 SYNCS.PHASECHK.TRANS64 P0, [R0+URZ], R2 ;  /* 0x00000002000085a7 */ /* 0x000ea400080010ff */
[----:B--2---:R-:W-:Y:S05]  /*7240*/  @!P0 BRA `(.L_x_121) ;  /* 0xfffffffc00f08947 */ /* 0x004fea000383ffff */
[----:B------:R-:W-:Y:S05]  /*7250*/  BRA `(.L_x_122) ;  /* 0xffffffb0008c7947 */ /* 0x000fea000383ffff */
.L_x_37:
[----:B----4-:R-:W-:-:S07]  /*7260*/  MOV R0, UR5 ;  /* 0x0000000500007c02 */ /* 0x010fce0008000f00 */
.L_x_123:
[----:B-1----:R1:W2:Y:S02]  /*7270*/  SYNCS.PHASECHK.TRANS64.TRYWAIT P0, [R0+URZ], R3 ;  /* 0x00000003000075a7 */ /* 0x0022a400080011ff */
[----:B--2---:R-:W-:Y:S05]  /*7280*/  @!P0 NANOSLEEP.SYNCS 0x989680 ;  /* 0x009896800000895d */ /* 0x004fea0003900000 */
[----:B------:R-:W2:Y:S02]  /*7290*/  @!P0 SYNCS.PHASECHK.TRANS64 P0, [R0+URZ], R3 ;  /* 0x00000003000085a7 */ /* 0x000ea400080010ff */
[----:B--2---:R-:W-:Y:S05]  /*72a0*/  @!P0 BRA `(.L_x_123) ;  /* 0xfffffffc00f08947 */ /* 0x004fea000383ffff */
[----:B------:R-:W-:Y:S05]  /*72b0*/  BRA `(.L_x_124) ;  /* 0xffffffb000987947 */ /* 0x000fea000383ffff */
.L_x_38:
[----:B----4-:R-:W-:-:S07]  /*72c0*/  MOV R0, UR5 ;  /* 0x0000000500007c02 */ /* 0x010fce0008000f00 */
.L_x_125:
[----:B-1----:R1:W2:Y:S02]  /*72d0*/  SYNCS.PHASECHK.TRANS64.TRYWAIT P0, [R0+URZ], R3 ;  /* 0x00000003000075a7 */ /* 0x0022a400080011ff */
[----:B--2---:R-:W-:Y:S05]  /*72e0*/  @!P0 NANOSLEEP.SYNCS 0x989680 ;  /* 0x009896800000895d */ /* 0x004fea0003900000 */
[----:B------:R-:W2:Y:S02]  /*72f0*/  @!P0 SYNCS.PHASECHK.TRANS64 P0, [R0+URZ], R3 ;  /* 0x00000003000085a7 */ /* 0x000ea400080010ff */
[----:B--2---:R-:W-:Y:S05]  /*7300*/  @!P0 BRA `(.L_x_125) ;  /* 0xfffffffc00f08947 */ /* 0x004fea000383ffff */
[----:B------:R-:W-:Y:S05]  /*7310*/  BRA `(.L_x_126) ;  /* 0xffffffb000a47947 */ /* 0x000fea000383ffff */
.L_x_39:
[----:B----4-:R-:W-:-:S07]  /*7320*/  MOV R0, UR5 ;  /* 0x0000000500007c02 */ /* 0x010fce0008000f00 */
.L_x_127:
[----:B-1----:R1:W2:Y:S02]  /*7330*/  SYNCS.PHASECHK.TRANS64.TRYWAIT P0, [R0+URZ], R3 ;  /* 0x00000003000075a7 */ /* 0x0022a400080011ff */
[----:B--2---:R-:W-:Y:S05]  /*7340*/  @!P0 NANOSLEEP.SYNCS 0x989680 ;  /* 0x009896800000895d */ /* 0x004fea0003900000 */
[----:B------:R-:W2:Y:S02]  /*7350*/  @!P0 SYNCS.PHASECHK.TRANS64 P0, [R0+URZ], R3 ;  /* 0x00000003000085a7 */ /* 0x000ea400080010ff */
[----:B--2---:R-:W-:Y:S05]  /*7360*/  @!P0 BRA `(.L_x_127) ;  /* 0xfffffffc00f08947 */ /* 0x004fea000383ffff */
[----:B------:R-:W-:Y:S05]  /*7370*/  BRA `(.L_x_128) ;  /* 0xffffffb000b07947 */ /* 0x000fea000383ffff */
.L_x_40:
[----:B----4-:R-:W-:-:S07]  /*7380*/  MOV R0, UR5 ;  /* 0x0000000500007c02 */ /* 0x010fce0008000f00 */
.L_x_129:
[----:B-1----:R1:W2:Y:S02]  /*7390*/  SYNCS.PHASECHK.TRANS64.TRYWAIT P0, [R0+URZ], R3 ;  /* 0x00000003000075a7 */ /* 0x0022a400080011ff */
[----:B--2---:R-:W-:Y:S05]  /*73a0*/  @!P0 NANOSLEEP.SYNCS 0x989680 ;  /* 0x009896800000895d */ /* 0x004fea0003900000 */
[----:B------:R-:W2:Y:S02]  /*73b0*/  @!P0 SYNCS.PHASECHK.TRANS64 P0, [R0+URZ], R3 ;  /* 0x00000003000085a7 */ /* 0x000ea400080010ff */
[----:B--2---:R-:W-:Y:S05]  /*73c0*/  @!P0 BRA `(.L_x_129) ;  /* 0xfffffffc00f08947 */ /* 0x004fea000383ffff */
[----:B------:R-:W-:Y:S05]  /*73d0*/  BRA `(.L_x_130) ;  /* 0xffffffb000bc7947 */ /* 0x000fea000383ffff */
.L_x_43:
[----:B-1----:R1:W2:Y:S02]  /*73e0*/  SYNCS.PHASECHK.TRANS64.TRYWAIT P0, [R0+URZ+0x100], R4 ;  /* 0x00010004000075a7 */ /* 0x0022a400080011ff */
[----:B--2---:R-:W-:Y:S05]  /*73f0*/  @!P0 NANOSLEEP.SYNCS 0x989680 ;  /* 0x009896800000895d */ /* 0x004fea0003900000 */
[----:B------:R-:W2:Y:S02]  /*7400*/  @!P0 SYNCS.PHASECHK.TRANS64 P0, [R0+URZ+0x100], R4 ;  /* 0x00010004000085a7 */ /* 0x000ea400080010ff */
[----:B--2---:R-:W-:Y:S05]  /*7410*/  @!P0 BRA `(.L_x_43) ;  /* 0xfffffffc00f08947 */ /* 0x004fea000383ffff */
[----:B------:R-:W-:Y:S05]  /*7420*/  BRA `(.L_x_131) ;  /* 0xffffffb400187947 */ /* 0x000fea000383ffff */
.L_x_44:
[----:B------:R-:W-:-:S07]  /*7430*/  MOV R0, UR5 ;  /* 0x0000000500007c02 */ /* 0x000fce0008000f00 */
.L_x_132:
[----:B-1----:R1:W2:Y:S02]  /*7440*/  SYNCS.PHASECHK.TRANS64.TRYWAIT P0, [R0+URZ+0xb0], R5 ;  /* 0x0000b005000075a7 */ /* 0x0022a400080011ff */
[----:B--2---:R-:W-:Y:S05]  /*7450*/  @!P0 NANOSLEEP.SYNCS 0x989680 ;  /* 0x009896800000895d */ /* 0x004fea0003900000 */
[----:B------:R-:W2:Y:S02]  /*7460*/  @!P0 SYNCS.PHASECHK.TRANS64 P0, [R0+URZ+0xb0], R5 ;  /* 0x0000b005000085a7 */ /* 0x000ea400080010ff */
[----:B--2---:R-:W-:Y:S05]  /*7470*/  @!P0 BRA `(.L_x_132) ;  /* 0xfffffffc00f08947 */ /* 0x004fea000383ffff */
[----:B------:R-:W-:Y:S05]  /*7480*/  BRA `(.L_x_133) ;  /* 0xffffffb400287947 */ /* 0x000fea000383ffff */
.L_x_45:
[----:B-1----:R1:W2:Y:S02]  /*7490*/  SYNCS.PHASECHK.TRANS64.TRYWAIT P1, [R0+URZ+0xa0], R4 ;  /* 0x0000a004000075a7 */ /* 0x0022a400080211ff */
[----:B--2---:R-:W-:Y:S05]  /*74a0*/  @!P1 NANOSLEEP.SYNCS 0x989680 ;  /* 0x009896800000995d */ /* 0x004fea0003900000 */
[----:B------:R-:W2:Y:S02]  /*74b0*/  @!P1 SYNCS.PHASECHK.TRANS64 P1, [R0+URZ+0xa0], R4 ;  /* 0x0000a004000095a7 */ /* 0x000ea400080210ff */
[----:B--2---:R-:W-:Y:S05]  /*74c0*/  @!P1 BRA `(.L_x_45) ;  /* 0xfffffffc00f09947 */ /* 0x004fea000383ffff */
[----:B------:R-:W-:Y:S05]  /*74d0*/  BRA `(.L_x_134) ;  /* 0xffffffb400587947 */ /* 0x000fea000383ffff */
.L_x_48:
[----:B------:R-:W-:-:S07]  /*74e0*/  MOV R0, UR5 ;  /* 0x0000000500007c02 */ /* 0x000fce0008000f00 */
.L_x_135:
[----:B-1----:R1:W2:Y:S02]  /*74f0*/  SYNCS.PHASECHK.TRANS64.TRYWAIT P0, [R0+URZ+0xb0], R2 ;  /* 0x0000b002000075a7 */ /* 0x0022a400080011ff */
[----:B--2---:R-:W-:Y:S05]  /*7500*/  @!P0 NANOSLEEP.SYNCS 0x989680 ;  /* 0x009896800000895d */ /* 0x004fea0003900000 */
[----:B------:R-:W2:Y:S02]  /*7510*/  @!P0 SYNCS.PHASECHK.TRANS64 P0, [R0+URZ+0xb0], R2 ;  /* 0x0000b002000085a7 */ /* 0x000ea400080010ff */
[----:B--2---:R-:W-:Y:S05]  /*7520*/  @!P0 BRA `(.L_x_135) ;  /* 0xfffffffc00f08947 */ /* 0x004fea000383ffff */
[----:B------:R-:W-:Y:S05]  /*7530*/  BRA `(.L_x_47) ;  /* 0xffffffb400ac7947 */ /* 0x000fea000383ffff */
.L_x_55:
[----:B-1----:R1:W2:Y:S02]  /*7540*/  SYNCS.PHASECHK.TRANS64.TRYWAIT P1, [R0+URZ+0xa0], R2 ;  /* 0x0000a002000075a7 */ /* 0x0022a400080211ff */
[----:B--2---:R-:W-:Y:S05]  /*7550*/  @!P1 NANOSLEEP.SYNCS 0x989680 ;  /* 0x009896800000995d */ /* 0x004fea0003900000 */
[----:B------:R-:W2:Y:S02]  /*7560*/  @!P1 SYNCS.PHASECHK.TRANS64 P1, [R0+URZ+0xa0], R2 ;  /* 0x0000a002000095a7 */ /* 0x000ea400080210ff */
[----:B--2---:R-:W-:Y:S05]  /*7570*/  @!P1 BRA `(.L_x_55) ;  /* 0xfffffffc00f09947 */ /* 0x004fea000383ffff */
[----:B------:R-:W-:Y:S05]  /*7580*/  BRA `(.L_x_136) ;  /* 0xffffffbc003c7947 */ /* 0x000fea000383ffff */
.L_x_56:
[----:B------:R-:W-:-:S07]  /*7590*/  MOV R2, UR6 ;  /* 0x0000000600027c02 */ /* 0x000fce0008000f00 */
.L_x_137:
[----:B-1----:R1:W2:Y:S02]  /*75a0*/  SYNCS.PHASECHK.TRANS64.TRYWAIT P0, [R2+URZ+0xe0], R0 ;  /* 0x0000e000020075a7 */ /* 0x0022a400080011ff */
[----:B--2---:R-:W-:Y:S05]  /*75b0*/  @!P0 NANOSLEEP.SYNCS 0x989680 ;  /* 0x009896800000895d */ /* 0x004fea0003900000 */
[----:B------:R-:W2:Y:S02]  /*75c0*/  @!P0 SYNCS.PHASECHK.TRANS64 P0, [R2+URZ+0xe0], R0 ;  /* 0x0000e000020085a7 */ /* 0x000ea400080010ff */
[----:B--2---:R-:W-:Y:S05]  /*75d0*/  @!P0 BRA `(.L_x_137) ;  /* 0xfffffffc00f08947 */ /* 0x004fea000383ffff */
[----:B------:R-:W-:Y:S05]  /*75e0*/  BRA `(.L_x_138) ;  /* 0xffffffbc008c7947 */ /* 0x000fea000383ffff */
.L_x_59:
[----:B------:R-:W-:Y:S07]  /*75f0*/  MOV R0, UR11 ;  /* 0x0000000b00007c02 */ /* 0x000fee0008000f00 */
.L_x_139:
[----:B-1----:R1:W2:Y:S02]  /*7600*/  SYNCS.PHASECHK.TRANS64.TRYWAIT P0, [R0+URZ], R2 ;  /* 0x00000002000075a7 */ /* 0x0022a400080011ff */
[----:B--2---:R-:W-:Y:S05]  /*7610*/  @!P0 NANOSLEEP.SYNCS 0x989680 ;  /* 0x009896800000895d */ /* 0x004fea0003900000 */
[----:B------:R-:W2:Y:S02]  /*7620*/  @!P0 SYNCS.PHASECHK.TRANS64 P0, [R0+URZ], R2 ;  /* 0x00000002000085a7 */ /* 0x000ea400080010ff */
[----:B--2---:R-:W-:Y:S05]  /*7630*/  @!P0 BRA `(.L_x_139) ;  /* 0xfffffffc00f08947 */ /* 0x004fea000383ffff */
[----:B------:R-:W-:Y:S05]  /*7640*/  BRA `(.L_x_58) ;  /* 0xffffffbc00a87947 */ /* 0x000fea000383ffff */
.L_x_62:
[----:B------:R-:W-:-:S07]  /*7650*/  MOV R0, UR6 ;  /* 0x0000000600007c02 */ /* 0x000fce0008000f00 */
.L_x_140:
[----:B--2---:R2:W4:Y:S02]  /*7660*/  SYNCS.PHASECHK.TRANS64.TRYWAIT P0, [R0+URZ], R2 ;  /* 0x00000002000075a7 */ /* 0x00452400080011ff */
[----:B----4-:R-:W-:Y:S05]  /*7670*/  @!P0 NANOSLEEP.SYNCS 0x989680 ;  /* 0x009896800000895d */ /* 0x010fea0003900000 */
[----:B------:R-:W4:Y:S02]  /*7680*/  @!P0 SYNCS.PHASECHK.TRANS64 P0, [R0+URZ], R2 ;  /* 0x00000002000085a7 */ /* 0x000f2400080010ff */
[----:B----4-:R-:W-:Y:S05]  /*7690*/  @!P0 BRA `(.L_x_140) ;  /* 0xfffffffc00f08947 */ /* 0x010fea000383ffff */
[----:B------:R-:W-:Y:S05]  /*76a0*/  BRA `(.L_x_141) ;  /* 0xffffffc000d47947 */ /* 0x000fea000383ffff */
.L_x_63:
[----:B------:R-:W-:-:S07]  /*76b0*/  MOV R0, UR6 ;  /* 0x0000000600007c02 */ /* 0x000fce0008000f00 */
.L_x_142:
[----:B-1----:R1:W2:Y:S02]  /*76c0*/  SYNCS.PHASECHK.TRANS64.TRYWAIT P0, [R0+URZ], R3 ;  /* 0x00000003000075a7 */ /* 0x0022a400080011ff */
[----:B--2---:R-:W-:Y:S05]  /*76d0*/  @!P0 NANOSLEEP.SYNCS 0x989680 ;  /* 0x009896800000895d */ /* 0x004fea0003900000 */
[----:B------:R-:W2:Y:S02]  /*76e0*/  @!P0 SYNCS.PHASECHK.TRANS64 P0, [R0+URZ], R3 ;  /* 0x00000003000085a7 */ /* 0x000ea400080010ff */
[----:B--2---:R-:W-:Y:S05]  /*76f0*/  @!P0 BRA `(.L_x_142) ;  /* 0xfffffffc00f08947 */ /* 0x004fea000383ffff */
[----:B------:R-:W-:Y:S05]  /*7700*/  BRA `(.L_x_143) ;  /* 0xffffffc000e07947 */ /* 0x000fea000383ffff */
.L_x_64:
[----:B------:R-:W-:-:S07]  /*7710*/  MOV R0, UR6 ;  /* 0x0000000600007c02 */ /* 0x000fce0008000f00 */
.L_x_144:
[----:B-1----:R1:W2:Y:S02]  /*7720*/  SYNCS.PHASECHK.TRANS64.TRYWAIT P0, [R0+URZ], R3 ;  /* 0x00000003000075a7 */ /* 0x0022a400080011ff */
[----:B--2---:R-:W-:Y:S05]  /*7730*/  @!P0 NANOSLEEP.SYNCS 0x989680 ;  /* 0x009896800000895d */ /* 0x004fea0003900000 */
[----:B------:R-:W2:Y:S02]  /*7740*/  @!P0 SYNCS.PHASECHK.TRANS64 P0, [R0+URZ], R3 ;  /* 0x00000003000085a7 */ /* 0x000ea400080010ff */
[----:B--2---:R-:W-:Y:S05]  /*7750*/  @!P0 BRA `(.L_x_144) ;  /* 0xfffffffc00f08947 */ /* 0x004fea000383ffff */
[----:B------:R-:W-:Y:S05]  /*7760*/  BRA `(.L_x_145) ;  /* 0xffffffc000ec7947 */ /* 0x000fea000383ffff */
.L_x_65:
[----:B-1----:R-:W-:-:S07]  /*7770*/  MOV R0, UR7 ;  /* 0x0000000700007c02 */ /* 0x002fce0008000f00 */
.L_x_146:
[----:B-1----:R1:W2:Y:S02]  /*7780*/  SYNCS.PHASECHK.TRANS64.TRYWAIT P0, [R0+URZ], R2 ;  /* 0x00000002000075a7 */ /* 0x0022a400080011ff */
[----:B--2---:R-:W-:Y:S05]  /*7790*/  @!P0 NANOSLEEP.SYNCS 0x989680 ;  /* 0x009896800000895d */ /* 0x004fea0003900000 */
[----:B------:R-:W2:Y:S02]  /*77a0*/  @!P0 SYNCS.PHASECHK.TRANS64 P0, [R0+URZ], R2 ;  /* 0x00000002000085a7 */ /* 0x000ea400080010ff */
[----:B--2---:R-:W-:Y:S05]  /*77b0*/  @!P0 BRA `(.L_x_146) ;  /* 0xfffffffc00f08947 */ /* 0x004fea000383ffff */
[----:B------:R-:W-:Y:S05]  /*77c0*/  BRA `(.L_x_147) ;  /* 0xffffffc000f87947 */ /* 0x000fea000383ffff */
.L_x_70:
[----:B--2---:R2:W3:Y:S02]  /*77d0*/  SYNCS.PHASECHK.TRANS64.TRYWAIT P0, [R0+URZ+0xa0], R2 ;  /* 0x0000a002000075a7 */ /* 0x0044e400080011ff */
[----:B---3--:R-:W-:Y:S05]  /*77e0*/  @!P0 NANOSLEEP.SYNCS 0x989680 ;  /* 0x009896800000895d */ /* 0x008fea0003900000 */
[----:B------:R-:W3:Y:S02]  /*77f0*/  @!P0 SYNCS.PHASECHK.TRANS64 P0, [R0+URZ+0xa0], R2 ;  /* 0x0000a002000085a7 */ /* 0x000ee400080010ff */
[----:B---3--:R-:W-:Y:S05]  /*7800*/  @!P0 BRA `(.L_x_70) ;  /* 0xfffffffc00f08947 */ /* 0x008fea000383ffff */
[----:B------:R-:W-:Y:S05]  /*7810*/  BRA `(.L_x_148) ;  /* 0xffffffc400f07947 */ /* 0x000fea000383ffff */
.L_x_73:
[----:B------:R-:W-:Y:S07]  /*7820*/  MOV R0, UR7 ;  /* 0x0000000700007c02 */ /* 0x000fee0008000f00 */
.L_x_149:
[----:B--2---:R2:W3:Y:S02]  /*7830*/  SYNCS.PHASECHK.TRANS64.TRYWAIT P0, [R0+URZ+0x98], R2 ;  /* 0x00009802000075a7 */ /* 0x0044e400080011ff */
[----:B---3--:R-:W-:Y:S05]  /*7840*/  @!P0 NANOSLEEP.SYNCS 0x989680 ;  /* 0x009896800000895d */ /* 0x008fea0003900000 */
[----:B------:R-:W3:Y:S02]  /*7850*/  @!P0 SYNCS.PHASECHK.TRANS64 P0, [R0+URZ+0x98], R2 ;  /* 0x00009802000085a7 */ /* 0x000ee400080010ff */
[----:B---3--:R-:W-:Y:S05]  /*7860*/  @!P0 BRA `(.L_x_149) ;  /* 0xfffffffc00f08947 */ /* 0x008fea000383ffff */
[----:B------:R-:W-:Y:S05]  /*7870*/  BRA `(.L_x_72) ;  /* 0xffffffc800d07947 */ /* 0x000fea000383ffff */
.L_x_76:
[----:B------:R-:W-:Y:S07]  /*7880*/  MOV R0, UR15 ;  /* 0x0000000f00007c02 */ /* 0x000fee0008000f00 */
.L_x_150:
[----:B-1----:R1:W2:Y:S02]  /*7890*/  SYNCS.PHASECHK.TRANS64.TRYWAIT P0, [R0+URZ+0x78], R9 ;  /* 0x00007809000075a7 */ /* 0x0022a400080011ff */
[----:B--2---:R-:W-:Y:S05]  /*78a0*/  @!P0 NANOSLEEP.SYNCS 0x989680 ;  /* 0x009896800000895d */ /* 0x004fea0003900000 */
[----:B------:R-:W2:Y:S02]  /*78b0*/  @!P0 SYNCS.PHASECHK.TRANS64 P0, [R0+URZ+0x78], R9 ;  /* 0x00007809000085a7 */ /* 0x000ea400080010ff */
[----:B--2---:R-:W-:Y:S05]  /*78c0*/  @!P0 BRA `(.L_x_150) ;  /* 0xfffffffc00f08947 */ /* 0x004fea000383ffff */
[----:B------:R-:W-:Y:S05]  /*78d0*/  BRA `(.L_x_151) ;  /* 0xffffffcc00487947 */ /* 0x000fea000383ffff */
.L_x_77:
[----:B------:R-:W-:Y:S07]  /*78e0*/  MOV R0, UR13 ;  /* 0x0000000d00007c02 */ /* 0x000fee0008000f00 */
.L_x_152:
[----:B-1----:R1:W2:Y:S02]  /*78f0*/  SYNCS.PHASECHK.TRANS64.TRYWAIT P0, [R0+URZ+0x78], R14 ;  /* 0x0000780e000075a7 */ /* 0x0022a400080011ff */
[----:B--2---:R-:W-:Y:S05]  /*7900*/  @!P0 NANOSLEEP.SYNCS 0x989680 ;  /* 0x009896800000895d */ /* 0x004fea0003900000 */
[----:B------:R-:W2:Y:S02]  /*7910*/  @!P0 SYNCS.PHASECHK.TRANS64 P0, [R0+URZ+0x78], R14 ;  /* 0x0000780e000085a7 */ /* 0x000ea400080010ff */
[----:B--2---:R-:W-:Y:S05]  /*7920*/  @!P0 BRA `(.L_x_152) ;  /* 0xfffffffc00f08947 */ /* 0x004fea000383ffff */
[----:B------:R-:W-:Y:S05]  /*7930*/  BRA `(.L_x_153) ;  /* 0xffffffcc00e87947 */ /* 0x000fea000383ffff */
.L_x_79:
[----:B------:R-:W-:-:S07]  /*7940*/  MOV R0, UR4 ;  /* 0x0000000400007c02 */ /* 0x000fce0008000f00 */
.L_x_154:
[----:B-1----:R1:W3:Y:S02]  /*7950*/  SYNCS.PHASECHK.TRANS64.TRYWAIT P0, [R0+URZ], R2 ;  /* 0x00000002000075a7 */ /* 0x0022e400080011ff */
[----:B---3--:R-:W-:Y:S05]  /*7960*/  @!P0 NANOSLEEP.SYNCS 0x989680 ;  /* 0x009896800000895d */ /* 0x008fea0003900000 */
[----:B------:R-:W3:Y:S02]  /*7970*/  @!P0 SYNCS.PHASECHK.TRANS64 P0, [R0+URZ], R2 ;  /* 0x00000002000085a7 */ /* 0x000ee400080010ff */
[----:B---3--:R-:W-:Y:S05]  /*7980*/  @!P0 BRA `(.L_x_154) ;  /* 0xfffffffc00f08947 */ /* 0x008fea000383ffff */
[----:B------:R-:W-:Y:S05]  /*7990*/  BRA `(.L_x_155) ;  /* 0xffffffd000747947 */ /* 0x000fea000383ffff */
.L_x_80:
[----:B------:R-:W-:-:S07]  /*79a0*/  MOV R0, UR4 ;  /* 0x0000000400007c02 */ /* 0x000fce0008000f00 */
.L_x_156:
[----:B-1----:R1:W3:Y:S02]  /*79b0*/  SYNCS.PHASECHK.TRANS64.TRYWAIT P0, [R0+URZ], R2 ;  /* 0x00000002000075a7 */ /* 0x0022e400080011ff */
[----:B---3--:R-:W-:Y:S05]  /*79c0*/  @!P0 NANOSLEEP.SYNCS 0x989680 ;  /* 0x009896800000895d */ /* 0x008fea0003900000 */
[----:B------:R-:W3:Y:S02]  /*79d0*/  @!P0 SYNCS.PHASECHK.TRANS64 P0, [R0+URZ], R2 ;  /* 0x00000002000085a7 */ /* 0x000ee400080010ff */
[----:B---3--:R-:W-:Y:S05]  /*79e0*/  @!P0 BRA `(.L_x_156) ;  /* 0xfffffffc00f08947 */ /* 0x008fea000383ffff */
[----:B------:R-:W-:Y:S05]  /*79f0*/  BRA `(.L_x_157) ;  /* 0xffffffd000807947 */ /* 0x000fea000383ffff */
.L_x_82:
[----:B--2---:R2:W4:Y:S02]  /*7a00*/  SYNCS.PHASECHK.TRANS64.TRYWAIT P0, [R0+URZ+0xa0], R2 ;  /* 0x0000a002000075a7 */ /* 0x00452400080011ff */
[----:B----4-:R-:W-:Y:S05]  /*7a10*/  @!P0 NANOSLEEP.SYNCS 0x989680 ;  /* 0x009896800000895d */ /* 0x010fea0003900000 */
[----:B------:R-:W4:Y:S02]  /*7a20*/  @!P0 SYNCS.PHASECHK.TRANS64 P0, [R0+URZ+0xa0], R2 ;  /* 0x0000a002000085a7 */ /* 0x000f2400080010ff */
[----:B----4-:R-:W-:Y:S05]  /*7a30*/  @!P0 BRA `(.L_x_82) ;  /* 0xfffffffc00f08947 */ /* 0x010fea000383ffff */
[----:B------:R-:W-:Y:S05]  /*7a40*/  BRA `(.L_x_158) ;  /* 0xffffffd400747947 */ /* 0x000fea000383ffff */
.L_x_92:
[----:B-1----:R1:W3:Y:S02]  /*7a50*/  SYNCS.PHASECHK.TRANS64.TRYWAIT P1, [R2+URZ+0x60], R0 ;  /* 0x00006000020075a7 */ /* 0x0022e400080211ff */
[----:B---3--:R-:W-:Y:S05]  /*7a60*/  @!P1 NANOSLEEP.SYNCS 0x989680 ;  /* 0x009896800000995d */ /* 0x008fea0003900000 */
[----:B------:R-:W3:Y:S02]  /*7a70*/  @!P1 SYNCS.PHASECHK.TRANS64 P1, [R2+URZ+0x60], R0 ;  /* 0x00006000020095a7 */ /* 0x000ee400080210ff */
[----:B---3--:R-:W-:Y:S05]  /*7a80*/  @!P1 BRA `(.L_x_92) ;  /* 0xfffffffc00f09947 */ /* 0x008fea000383ffff */
[----:B------:R-:W-:Y:S05]  /*7a90*/  BRA `(.L_x_91) ;  /* 0xffffffe000847947 */ /* 0x000fea000383ffff */
.L_x_94:
[----:B--2---:R2:W3:Y:S02]  /*7aa0*/  SYNCS.PHASECHK.TRANS64.TRYWAIT P0, [R82+URZ+0xc0], R3 ;  /* 0x0000c003520075a7 */ /* 0x0044e400080011ff */
[----:B---3--:R-:W-:Y:S05]  /*7ab0*/  @!P0 NANOSLEEP.SYNCS 0x989680 ;  /* 0x009896800000895d */ /* 0x008fea0003900000 */
[----:B------:R-:W3:Y:S02]  /*7ac0*/  @!P0 SYNCS.PHASECHK.TRANS64 P0, [R82+URZ+0xc0], R3 ;  /* 0x0000c003520085a7 */ /* 0x000ee400080010ff */
[----:B---3--:R-:W-:Y:S05]  /*7ad0*/  @!P0 BRA `(.L_x_94) ;  /* 0xfffffffc00f08947 */ /* 0x008fea000383ffff */
[----:B------:R-:W-:Y:S05]  /*7ae0*/  BRA `(.L_x_93) ;  /* 0xffffffe000fc7947 */ /* 0x000fea000383ffff */
.L_x_105:
[----:B-1----:R1:W2:Y:S02]  /*7af0*/  SYNCS.PHASECHK.TRANS64.TRYWAIT P0, [R2+URZ+0x60], R83 ;  /* 0x00006053020075a7 */ /* 0x0022a400080011ff */
[----:B--2---:R-:W-:Y:S05]  /*7b00*/  @!P0 NANOSLEEP.SYNCS 0x989680 ;  /* 0x009896800000895d */ /* 0x004fea0003900000 */
[----:B------:R-:W2:Y:S02]  /*7b10*/  @!P0 SYNCS.PHASECHK.TRANS64 P0, [R2+URZ+0x60], R83 ;  /* 0x00006053020085a7 */ /* 0x000ea400080010ff */
[----:B--2---:R-:W-:Y:S05]  /*7b20*/  @!P0 BRA `(.L_x_105) ;  /* 0xfffffffc00f08947 */ /* 0x004fea000383ffff */
[----:B------:R-:W-:Y:S05]  /*7b30*/  BRA `(.L_x_104) ;  /* 0xffffffe800c47947 */ /* 0x000fea000383ffff */
        .weak           $__internal_0_$__cuda_sm10x_tcgen05_guardrail_trap_col_being_dealloced_not_returned_by_alloc
        .type           $__internal_0_$__cuda_sm10x_tcgen05_guardrail_trap_col_being_dealloced_not_returned_by_alloc,@function
        .size           $__internal_0_$__cuda_sm10x_tcgen05_guardrail_trap_col_being_dealloced_not_returned_by_alloc,($__internal_1_$__cuda_sm10x_tcgen05_guardrail_trap_phase_invalid_during_alloc - $__internal_0_$__cuda_sm10x_tcgen05_guardrail_trap_col_being_dealloced_not_returned_by_alloc)
$__internal_0_$__cuda_sm10x_tcgen05_guardrail_trap_col_being_dealloced_not_returned_by_alloc:
[----:B------:R-:W-:Y:S05]  /*7b40*/  BPT.TRAP 0x1 ;  /* 0x000000040000795c */ /* 0x000fea0000300000 */
[----:B------:R-:W-:-:S04]  /*7b50*/  HFMA2 R3, -RZ, RZ, 0, 0 ;  /* 0x00000000ff037431 */ /* 0x000fc800000001ff */
[----:B------:R-:W-:Y:S05]  /*7b60*/  RET.REL.NODEC R2 `(_ZN7cutlass13device_kernelINS_4gemm6kernel13GemmUniversalIN4cute5tupleIJiiiiEEENS1_10collective13CollectiveMmaINS1_35MainloopSm100TmaUmmaWarpSpecializedILi6ELi2ELi4ENS5_IJNS4_1CILi1EEESB_SB_EEEEENS5_IJNSA_ILi64EEESE_SE_EEEfNS5_IJlSB_lEEEfSG_NS4_8TiledMMAINS4_8MMA_AtomIJNS4_17SM100_MMA_TF32_SSINS_10tfloat32_tESK_fLi64ELi64ELNS4_4UMMA5MajorE0ELSM_0ELNSL_7ScaleInE0ELSN_0EEEEEENS4_6LayoutISC_NS5_IJNSA_ILi0EEESR_SR_EEEEENS5_IJNS4_10UnderscoreESU_SU_EEEEENS4_13SM90_TMA_LOADENS4_14ComposedLayoutINS4_7SwizzleILi3ELi4ELi3EEENS4_18smem_ptr_flag_bitsILi32EEENSQ_INS5_IJNSA_ILi8EEENSA_ILi32EEEEEENS5_IJS14_SB_EEEEEEEvNS4_8identityESX_S18_vS19_EENS_8epilogue10collective18CollectiveEpilogueINS1B_23Sm100TmaWarpSpecializedILi3ELi2ELi16ELb1ELb0EEEJSF_NS5_IJNSQ_ISE_SB_EENSQ_IS14_SB_EEEEEfSG_fSG_NS1B_6fusion15FusionCallbacksIS1F_NS1J_17LinearCombinationIffffLNS_15FloatRoundStyleE2EEESF_S1I_JEEENS4_5SM1004TMEM4LOAD26SM100_TMEM_LOAD_16dp128b8xESX_S18_NS4_17SM75_U32x4_LDSM_NENS4_14SM90_TMA_STOREES18_NS4_17SM90_U32x4_STSM_NENS4_39AutoVectorizingCopyWithAssumedAlignmentILi128EEEEEEvvEEEEvNT_6ParamsE) ;  /* 0xffffff8402247950 */ /* 0x000fea0003c3ffff */
        .weak           $__internal_1_$__cuda_sm10x_tcgen05_guardrail_trap_phase_invalid_during_alloc
        .type           $__internal_1_$__cuda_sm10x_tcgen05_guardrail_trap_phase_invalid_during_alloc,@function
        .size           $__internal_1_$__cuda_sm10x_tcgen05_guardrail_trap_phase_invalid_during_alloc,($__internal_2_$__cuda_sm10x_tcgen05_guardrail_trap_unallocated_columns_being_dealloced - $__internal_1_$__cuda_sm10x_tcgen05_guardrail_trap_phase_invalid_during_alloc)
$__internal_1_$__cuda_sm10x_tcgen05_guardrail_trap_phase_invalid_during_alloc:
[----:B------:R-:W-:Y:S05]  /*7b70*/  BPT.TRAP 0x1 ;  /* 0x000000040000795c */ /* 0x000fea0000300000 */
[----:B------:R-:W-:-:S04]  /*7b80*/  MOV R3, 0x0 ;  /* 0x0000000000037802 */ /* 0x000fc80000000f00 */
[----:B------:R-:W-:Y:S05]  /*7b90*/  RET.REL.NODEC R2 `(_ZN7cutlass13device_kernelINS_4gemm6kernel13GemmUniversalIN4cute5tupleIJiiiiEEENS1_10collective13CollectiveMmaINS1_35MainloopSm100TmaUmmaWarpSpecializedILi6ELi2ELi4ENS5_IJNS4_1CILi1EEESB_SB_EEEEENS5_IJNSA_ILi64EEESE_SE_EEEfNS5_IJlSB_lEEEfSG_NS4_8TiledMMAINS4_8MMA_AtomIJNS4_17SM100_MMA_TF32_SSINS_10tfloat32_tESK_fLi64ELi64ELNS4_4UMMA5MajorE0ELSM_0ELNSL_7ScaleInE0ELSN_0EEEEEENS4_6LayoutISC_NS5_IJNSA_ILi0EEESR_SR_EEEEENS5_IJNS4_10UnderscoreESU_SU_EEEEENS4_13SM90_TMA_LOADENS4_14ComposedLayoutINS4_7SwizzleILi3ELi4ELi3EEENS4_18smem_ptr_flag_bitsILi32EEENSQ_INS5_IJNSA_ILi8EEENSA_ILi32EEEEEENS5_IJS14_SB_EEEEEEEvNS4_8identityESX_S18_vS19_EENS_8epilogue10collective18CollectiveEpilogueINS1B_23Sm100TmaWarpSpecializedILi3ELi2ELi16ELb1ELb0EEEJSF_NS5_IJNSQ_ISE_SB_EENSQ_IS14_SB_EEEEEfSG_fSG_NS1B_6fusion15FusionCallbacksIS1F_NS1J_17LinearCombinationIffffLNS_15FloatRoundStyleE2EEESF_S1I_JEEENS4_5SM1004TMEM4LOAD26SM100_TMEM_LOAD_16dp128b8xESX_S18_NS4_17SM75_U32x4_LDSM_NENS4_14SM90_TMA_STOREES18_NS4_17SM90_U32x4_STSM_NENS4_39AutoVectorizingCopyWithAssumedAlignmentILi128EEEEEEvvEEEEvNT_6ParamsE) ;  /* 0xffffff8402187950 */ /* 0x000fea0003c3ffff */
        .weak           $__internal_2_$__cuda_sm10x_tcgen05_guardrail_trap_unallocated_columns_being_dealloced
        .type           $__internal_2_$__cuda_sm10x_tcgen05_guardrail_trap_unallocated_columns_being_dealloced,@function
        .size           $__internal_2_$__cuda_sm10x_tcgen05_guardrail_trap_unallocated_columns_being_dealloced,(.L_x_160 - $__internal_2_$__cuda_sm10x_tcgen05_guardrail_trap_unallocated_columns_being_dealloced)
$__internal_2_$__cuda_sm10x_tcgen05_guardrail_trap_unallocated_columns_being_dealloced:
[----:B------:R-:W-:Y:S05]  /*7ba0*/  BPT.TRAP 0x1 ;  /* 0x000000040000795c */ /* 0x000fea0000300000 */
[----:B------:R-:W-:-:S04]  /*7bb0*/  HFMA2 R3, -RZ, RZ, 0, 0 ;  /* 0x00000000ff037431 */ /* 0x000fc800000001ff */
[----:B------:R-:W-:Y:S05]  /*7bc0*/  RET.REL.NODEC R2 `(_ZN7cutlass13device_kernelINS_4gemm6kernel13GemmUniversalIN4cute5tupleIJiiiiEEENS1_10collective13CollectiveMmaINS1_35MainloopSm100TmaUmmaWarpSpecializedILi6ELi2ELi4ENS5_IJNS4_1CILi1EEESB_SB_EEEEENS5_IJNSA_ILi64EEESE_SE_EEEfNS5_IJlSB_lEEEfSG_NS4_8TiledMMAINS4_8MMA_AtomIJNS4_17SM100_MMA_TF32_SSINS_10tfloat32_tESK_fLi64ELi64ELNS4_4UMMA5MajorE0ELSM_0ELNSL_7ScaleInE0ELSN_0EEEEEENS4_6LayoutISC_NS5_IJNSA_ILi0EEESR_SR_EEEEENS5_IJNS4_10UnderscoreESU_SU_EEEEENS4_13SM90_TMA_LOADENS4_14ComposedLayoutINS4_7SwizzleILi3ELi4ELi3EEENS4_18smem_ptr_flag_bitsILi32EEENSQ_INS5_IJNSA_ILi8EEENSA_ILi32EEEEEENS5_IJS14_SB_EEEEEEEvNS4_8identityESX_S18_vS19_EENS_8epilogue10collective18CollectiveEpilogueINS1B_23Sm100TmaWarpSpecializedILi3ELi2ELi16ELb1ELb0EEEJSF_NS5_IJNSQ_ISE_SB_EENSQ_IS14_SB_EEEEEfSG_fSG_NS1B_6fusion15FusionCallbacksIS1F_NS1J_17LinearCombinationIffffLNS_15FloatRoundStyleE2EEESF_S1I_JEEENS4_5SM1004TMEM4LOAD26SM100_TMEM_LOAD_16dp128b8xESX_S18_NS4_17SM75_U32x4_LDSM_NENS4_14SM90_TMA_STOREES18_NS4_17SM90_U32x4_STSM_NENS4_39AutoVectorizingCopyWithAssumedAlignmentILi128EEEEEEvvEEEEvNT_6ParamsE) ;  /* 0xffffff84020c7950 */ /* 0x000fea0003c3ffff */
.L_x_159:
[----:B------:R-:W-:-:S00]  /*7bd0*/  BRA `(.L_x_159) ;  /* 0xfffffffc00fc7947 */ /* 0x000fc0000383ffff */
[----:B------:R-:W-:-:S00]  /*7be0*/  NOP ;  /* 0x0000000000007918 */ /* 0x000fc00000000000 */
        /* <DEDUP_REMOVED lines=9> */
.L_x_160:


//--------------------- .nv.global.init           --------------------------
	.section	.nv.global.init,"aw",@progbits
.nv.global.init:
	.type		$str$27,@object
	.size		$str$27,($str$28 - $str$27)
$str$27:
        /*0000*/ 	.byte	0x28, 0x61, 0x64, 0x64, 0x72, 0x65, 0x73, 0x73, 0x20, 0x26, 0x20, 0x6d, 0x61, 0x73, 0x6b, 0x29
        /*0010*/ 	.byte	0x20, 0x3d, 0x3d, 0x20, 0x30, 0x00
	.type		$str$28,@object
	.size		$str$28,($str$26 - $str$28)
$str$28:
        /*0016*/ 	.byte	0x2f, 0x74, 0x6d, 0x70, 0x2f, 0x63, 0x75, 0x74, 0x6c, 0x61, 0x73, 0x73, 0x5f, 0x73, 0x77, 0x65
        /*0026*/ 	.byte	0x65, 0x70, 0x5f, 0x73, 0x72, 0x63, 0x2f, 0x69, 0x6e, 0x63, 0x6c, 0x75, 0x64, 0x65, 0x2f, 0x63
        /*0036*/ 	.byte	0x75, 0x74, 0x65, 0x2f, 0x70, 0x6f, 0x69, 0x6e, 0x74, 0x65, 0x72, 0x5f, 0x66, 0x6c, 0x61, 0x67
        /*0046*/ 	.byte	0x67, 0x65, 0x64, 0x2e, 0x68, 0x70, 0x70, 0x00
	.type		$str$26,@object
	.size		$str$26,($str$25 - $str$26)
$str$26:
        /*004e*/ 	.byte	0x2f, 0x74, 0x6d, 0x70, 0x2f, 0x63, 0x75, 0x74, 0x6c, 0x61, 0x73, 0x73, 0x5f, 0x73, 0x77, 0x65
        /*005e*/ 	.byte	0x65, 0x70, 0x5f, 0x73, 0x72, 0x63, 0x2f, 0x69, 0x6e, 0x63, 0x6c, 0x75, 0x64, 0x65, 0x2f, 0x63
        /*006e*/ 	.byte	0x75, 0x74, 0x65, 0x2f, 0x61, 0x74, 0x6f, 0x6d, 0x2f, 0x63, 0x6f, 0x70, 0x79, 0x5f, 0x74, 0x72
        /*007e*/ 	.byte	0x61, 0x69, 0x74, 0x73, 0x5f, 0x73, 0x6d, 0x31, 0x30, 0x30, 0x2e, 0x68, 0x70, 0x70, 0x00
	.type		$str$25,@object
	.size		$str$25,(__unnamed_1 - $str$25)
$str$25:
        /*008d*/ 	.byte	0x28, 0x28, 0x75, 0x69, 0x6e, 0x74, 0x33, 0x32, 0x5f, 0x74, 0x28, 0x74, 0x68, 0x72, 0x65, 0x61
        /*009d*/ 	.byte	0x64, 0x49, 0x64, 0x78, 0x2e, 0x78, 0x29, 0x20, 0x2f, 0x20, 0x33, 0x32, 0x29, 0x20, 0x25, 0x20
        /*00ad*/ 	.byte	0x34, 0x29, 0x20, 0x3d, 0x3d, 0x20, 0x28, 0x28, 0x28, 0x74, 0x6d, 0x65, 0x6d, 0x5f, 0x61, 0x64
        /*00bd*/ 	.byte	0x64, 0x72, 0x20, 0x3e, 0x3e, 0x20, 0x31, 0x36, 0x29, 0x20, 0x2f, 0x20, 0x33, 0x32, 0x29, 0x20
        /*00cd*/ 	.byte	0x25, 0x20, 0x34, 0x29, 0x00
	.type		__unnamed_1,@object
	.size		__unnamed_1,(__unnamed_2 - __unnamed_1)
__unnamed_1:
        /*00d2*/ 	.byte	0x61, 0x75, 0x74, 0x6f, 0x20, 0x63, 0x75, 0x74, 0x65, 0x3a, 0x3a, 0x61, 0x73, 0x5f, 0x70, 0x6f
        /* <DEDUP_REMOVED lines=23> */
        /*0252*/ 	.byte	0x3c, 0x32, 0x30, 0x34, 0x38, 0x3e, 0x3e, 0x3e, 0x3e, 0x5d, 0x00
	.type		__unnamed_2,@object
	.size		__unnamed_2,(.L_2 - __unnamed_2)
__unnamed_2:
        /* <DEDUP_REMOVED lines=45> */
        /*052d*/ 	.byte	0x3e, 0x3e, 0x3e, 0x5d, 0x00
.L_2:


//--------------------- .nv.shared._ZN7cutlass13device_kernelINS_4gemm6kernel13GemmUniversalIN4cute5tupleIJiiiiEEENS1_10collective13CollectiveMmaINS1_35MainloopSm100TmaUmmaWarpSpecializedILi6ELi2ELi4ENS5_IJNS4_1CILi1EEESB_SB_EEEEENS5_IJNSA_ILi64EEESE_SE_EEEfNS5_IJlSB_lEEEfSG_NS4_8TiledMMAINS4_8MMA_AtomIJNS4_17SM100_MMA_TF32_SSINS_10tfloat32_tESK_fLi64ELi64ELNS4_4UMMA5MajorE0ELSM_0ELNSL_7ScaleInE0ELSN_0EEEEEENS4_6LayoutISC_NS5_IJNSA_ILi0EEESR_SR_EEEEENS5_IJNS4_10UnderscoreESU_SU_EEEEENS4_13SM90_TMA_LOADENS4_14ComposedLayoutINS4_7SwizzleILi3ELi4ELi3EEENS4_18smem_ptr_flag_bitsILi32EEENSQ_INS5_IJNSA_ILi8EEENSA_ILi32EEEEEENS5_IJS14_SB_EEEEEEEvNS4_8identityESX_S18_vS19_EENS_8epilogue10collective18CollectiveEpilogueINS1B_23Sm100TmaWarpSpecializedILi3ELi2ELi16ELb1ELb0EEEJSF_NS5_IJNSQ_ISE_SB_EENSQ_IS14_SB_EEEEEfSG_fSG_NS1B_6fusion15FusionCallbacksIS1F_NS1J_17LinearCombinationIffffLNS_15FloatRoundStyleE2EEESF_S1I_JEEENS4_5SM1004TMEM4LOAD26SM100_TMEM_LOAD_16dp128b8xESX_S18_NS4_17SM75_U32x4_LDSM_NENS4_14SM90_TMA_STOREES18_NS4_17SM90_U32x4_STSM_NENS4_39AutoVectorizingCopyWithAssumedAlignmentILi128EEEEEEvvEEEEvNT_6ParamsE --------------------------
	.section	.nv.shared._ZN7cutlass13device_kernelINS_4gemm6kernel13GemmUniversalIN4cute5tupleIJiiiiEEENS1_10collective13CollectiveMmaINS1_35MainloopSm100TmaUmmaWarpSpecializedILi6ELi2ELi4ENS5_IJNS4_1CILi1EEESB_SB_EEEEENS5_IJNSA_ILi64EEESE_SE_EEEfNS5_IJlSB_lEEEfSG_NS4_8TiledMMAINS4_8MMA_AtomIJNS4_17SM100_MMA_TF32_SSINS_10tfloat32_tESK_fLi64ELi64ELNS4_4UMMA5MajorE0ELSM_0ELNSL_7ScaleInE0ELSN_0EEEEEENS4_6LayoutISC_NS5_IJNSA_ILi0EEESR_SR_EEEEENS5_IJNS4_10UnderscoreESU_SU_EEEEENS4_13SM90_TMA_LOADENS4_14ComposedLayoutINS4_7SwizzleILi3ELi4ELi3EEENS4_18smem_ptr_flag_bitsILi32EEENSQ_INS5_IJNSA_ILi8EEENSA_ILi32EEEEEENS5_IJS14_SB_EEEEEEEvNS4_8identityESX_S18_vS19_EENS_8epilogue10collective18CollectiveEpilogueINS1B_23Sm100TmaWarpSpecializedILi3ELi2ELi16ELb1ELb0EEEJSF_NS5_IJNSQ_ISE_SB_EENSQ_IS14_SB_EEEEEfSG_fSG_NS1B_6fusion15FusionCallbacksIS1F_NS1J_17LinearCombinationIffffLNS_15FloatRoundStyleE2EEESF_S1I_JEEENS4_5SM1004TMEM4LOAD26SM100_TMEM_LOAD_16dp128b8xESX_S18_NS4_17SM75_U32x4_LDSM_NENS4_14SM90_TMA_STOREES18_NS4_17SM90_U32x4_STSM_NENS4_39AutoVectorizingCopyWithAssumedAlignmentILi128EEEEEEvvEEEEvNT_6ParamsE,"aw",@nobits
	.sectionflags	@""
	.align	16
	.zero		1024


//--------------------- .nv.shared.reserved.0     --------------------------
	.section	.nv.shared.reserved.0,"aw",@nobits
	.weak		__nv_reservedSMEM_offset_0_alias
	.size		__nv_reservedSMEM_offset_0_alias, 0, 64
	.other		__nv_reservedSMEM_offset_0_alias,@"STO_CUDA_RESERVED_SHARED STV_DEFAULT"
__nv_reservedSMEM_offset_0_alias:
	.zero		0
.nv.shared.reserved.0:
	.zero		64
	.weak		__nv_reservedSMEM_tcgen05_partition
	.type		__nv_reservedSMEM_tcgen05_partition,@object
	.size		__nv_reservedSMEM_tcgen05_partition,(.L_0 - __nv_reservedSMEM_tcgen05_partition)
__nv_reservedSMEM_tcgen05_partition:
	.zero		32
.L_0:


//--------------------- .nv.global                --------------------------
	.section	.nv.global,"aw",@nobits
.nv.global:
	.type		_ZN40_INTERNAL_7a8efc3c_4_k_cu_ccf23244_269154cute1_E,@object
	.size		_ZN40_INTERNAL_7a8efc3c_4_k_cu_ccf23244_269154cute1_E,(_ZN40_INTERNAL_7a8efc3c_4_k_cu_ccf23244_269154cuda3std3__45__cpo6cbeginE - _ZN40_INTERNAL_7a8efc3c_4_k_cu_ccf23244_269154cute1_E)
_ZN40_INTERNAL_7a8efc3c_4_k_cu_ccf23244_269154cute1_E:
	.zero		1
	.type		_ZN40_INTERNAL_7a8efc3c_4_k_cu_ccf23244_269154cuda3std3__45__cpo6cbeginE,@object
	.size		_ZN40_INTERNAL_7a8efc3c_4_k_cu_ccf23244_269154cuda3std3__45__cpo6cbeginE,(_ZN40_INTERNAL_7a8efc3c_4_k_cu_ccf23244_269154cuda3std3__48in_placeE - _ZN40_INTERNAL_7a8efc3c_4_k_cu_ccf23244_269154cuda3std3__45__cpo6cbeginE)
_ZN40_INTERNAL_7a8efc3c_4_k_cu_ccf23244_269154cuda3std3__45__cpo6cbeginE:
	.zero		1
	.type		_ZN40_INTERNAL_7a8efc3c_4_k_cu_ccf23244_269154cuda3std3__48in_placeE,@object
	.size		_ZN40_INTERNAL_7a8efc3c_4_k_cu_ccf23244_269154cuda3std3__48in_placeE,(_ZN40_INTERNAL_7a8efc3c_4_k_cu_ccf23244_269154cuda3std6ranges3__45__cpo9iter_moveE - _ZN40_INTERNAL_7a8efc3c_4_k_cu_ccf23244_269154cuda3std3__48in_placeE)
_ZN40_INTERNAL_7a8efc3c_4_k_cu_ccf23244_269154cuda3std3__48in_placeE:
	.zero		1
	.type		_ZN40_INTERNAL_7a8efc3c_4_k_cu_ccf23244_269154cuda3std6ranges3__45__cpo9iter_moveE,@object
	.size		_ZN40_INTERNAL_7a8efc3c_4_k_cu_ccf23244_269154cuda3std6ranges3__45__cpo9iter_moveE,(_ZN40_INTERNAL_7a8efc3c_4_k_cu_ccf23244_269154cuda3std3__45__cpo5beginE - _ZN40_INTERNAL_7a8efc3c_4_k_cu_ccf23244_269154cuda3std6ranges3__45__cpo9iter_moveE)
_ZN40_INTERNAL_7a8efc3c_4_k_cu_ccf23244_269154cuda3std6ranges3__45__cpo9iter_moveE:
	.zero		1
	.type		_ZN40_INTERNAL_7a8efc3c_4_k_cu_ccf23244_269154cuda3std3__45__cpo5beginE,@object
	.size		_ZN40_INTERNAL_7a8efc3c_4_k_cu_ccf23244_269154cuda3std3__45__cpo5beginE,(_ZN40_INTERNAL_7a8efc3c_4_k_cu_ccf23244_269154cuda3std3__442_GLOBAL__N__7a8efc3c_4_k_cu_ccf23244_269156ignoreE - _ZN40_INTERNAL_7a8efc3c_4_k_cu_ccf23244_269154cuda3std3__45__cpo5beginE)
_ZN40_INTERNAL_7a8efc3c_4_k_cu_ccf23244_269154cuda3std3__45__cpo5beginE:
	.zero		1
	.type		_ZN40_INTERNAL_7a8efc3c_4_k_cu_ccf23244_269154cuda3std3__442_GLOBAL__N__7a8efc3c_4_k_cu_ccf23244_269156ignoreE,@object
	.size		_ZN40_INTERNAL_7a8efc3c_4_k_cu_ccf23244_269154cuda3std3__442_GLOBAL__N__7a8efc3c_4_k_cu_ccf23244_269156ignoreE,(_ZN40_INTERNAL_7a8efc3c_4_k_cu_ccf23244_269154cute7productE - _ZN40_INTERNAL_7a8efc3c_4_k_cu_ccf23244_269154cuda3std3__442_GLOBAL__N__7a8efc3c_4_k_cu_ccf23244_269156ignoreE)
_ZN40_INTERNAL_7a8efc3c_4_k_cu_ccf23244_269154cuda3std3__442_GLOBAL__N__7a8efc3c_4_k_cu_ccf23244_269156ignoreE:
	.zero		1
	.type		_ZN40_INTERNAL_7a8efc3c_4_k_cu_ccf23244_269154cute7productE,@object
	.size		_ZN40_INTERNAL_7a8efc3c_4_k_cu_ccf23244_269154cute7productE,(_ZN40_INTERNAL_7a8efc3c_4_k_cu_ccf23244_269154cuda3std3__45__cpo3endE - _ZN40_INTERNAL_7a8efc3c_4_k_cu_ccf23244_269154cute7productE)
_ZN40_INTERNAL_7a8efc3c_4_k_cu_ccf23244_269154cute7productE:
	.zero		1
	.type		_ZN40_INTERNAL_7a8efc3c_4_k_cu_ccf23244_269154cuda3std3__45__cpo3endE,@object
	.size		_ZN40_INTERNAL_7a8efc3c_4_k_cu_ccf23244_269154cuda3std3__45__cpo3endE,(_ZN40_INTERNAL_7a8efc3c_4_k_cu_ccf23244_269154cuda3std3__419piecewise_constructE - _ZN40_INTERNAL_7a8efc3c_4_k_cu_ccf23244_269154cuda3std3__45__cpo3endE)
_ZN40_INTERNAL_7a8efc3c_4_k_cu_ccf23244_269154cuda3std3__45__cpo3endE:
	.zero		1
	.type		_ZN40_INTERNAL_7a8efc3c_4_k_cu_ccf23244_269154cuda3std3__419piecewise_constructE,@object
	.size		_ZN40_INTERNAL_7a8efc3c_4_k_cu_ccf23244_269154cuda3std3__419piecewise_constructE,(_ZN40_INTERNAL_7a8efc3c_4_k_cu_ccf23244_269154cuda3std3__45__cpo4cendE - _ZN40_INTERNAL_7a8efc3c_4_k_cu_ccf23244_269154cuda3std3__419piecewise_constructE)
_ZN40_INTERNAL_7a8efc3c_4_k_cu_ccf23244_269154cuda3std3__419piecewise_constructE:
	.zero		1
	.type		_ZN40_INTERNAL_7a8efc3c_4_k_cu_ccf23244_269154cuda3std3__45__cpo4cendE,@object
	.size		_ZN40_INTERNAL_7a8efc3c_4_k_cu_ccf23244_269154cuda3std3__45__cpo4cendE,(_ZN40_INTERNAL_7a8efc3c_4_k_cu_ccf23244_269154cuda3std6ranges3__45__cpo4swapE - _ZN40_INTERNAL_7a8efc3c_4_k_cu_ccf23244_269154cuda3std3__45__cpo4cendE)
_ZN40_INTERNAL_7a8efc3c_4_k_cu_ccf23244_269154cuda3std3__45__cpo4cendE:
	.zero		1
	.type		_ZN40_INTERNAL_7a8efc3c_4_k_cu_ccf23244_269154cuda3std6ranges3__45__cpo4swapE,@object
	.size		_ZN40_INTERNAL_7a8efc3c_4_k_cu_ccf23244_269154cuda3std6ranges3__45__cpo4swapE,(.L_10 - _ZN40_INTERNAL_7a8efc3c_4_k_cu_ccf23244_269154cuda3std6ranges3__45__cpo4swapE)
_ZN40_INTERNAL_7a8efc3c_4_k_cu_ccf23244_269154cuda3std6ranges3__45__cpo4swapE:
	.zero		1
.L_10:


//--------------------- .nv.constant0._ZN7cutlass13device_kernelINS_4gemm6kernel13GemmUniversalIN4cute5tupleIJiiiiEEENS1_10collective13CollectiveMmaINS1_35MainloopSm100TmaUmmaWarpSpecializedILi6ELi2ELi4ENS5_IJNS4_1CILi1EEESB_SB_EEEEENS5_IJNSA_ILi64EEESE_SE_EEEfNS5_IJlSB_lEEEfSG_NS4_8TiledMMAINS4_8MMA_AtomIJNS4_17SM100_MMA_TF32_SSINS_10tfloat32_tESK_fLi64ELi64ELNS4_4UMMA5MajorE0ELSM_0ELNSL_7ScaleInE0ELSN_0EEEEEENS4_6LayoutISC_NS5_IJNSA_ILi0EEESR_SR_EEEEENS5_IJNS4_10UnderscoreESU_SU_EEEEENS4_13SM90_TMA_LOADENS4_14ComposedLayoutINS4_7SwizzleILi3ELi4ELi3EEENS4_18smem_ptr_flag_bitsILi32EEENSQ_INS5_IJNSA_ILi8EEENSA_ILi32EEEEEENS5_IJS14_SB_EEEEEEEvNS4_8identityESX_S18_vS19_EENS_8epilogue10collective18CollectiveEpilogueINS1B_23Sm100TmaWarpSpecializedILi3ELi2ELi16ELb1ELb0EEEJSF_NS5_IJNSQ_ISE_SB_EENSQ_IS14_SB_EEEEEfSG_fSG_NS1B_6fusion15FusionCallbacksIS1F_NS1J_17LinearCombinationIffffLNS_15FloatRoundStyleE2EEESF_S1I_JEEENS4_5SM1004TMEM4LOAD26SM100_TMEM_LOAD_16dp128b8xESX_S18_NS4_17SM75_U32x4_LDSM_NENS4_14SM90_TMA_STOREES18_NS4_17SM90_U32x4_STSM_NENS4_39AutoVectorizingCopyWithAssumedAlignmentILi128EEEEEEvvEEEEvNT_6ParamsE --------------------------
	.section	.nv.constant0._ZN7cutlass13device_kernelINS_4gemm6kernel13GemmUniversalIN4cute5tupleIJiiiiEEENS1_10collective13CollectiveMmaINS1_35MainloopSm100TmaUmmaWarpSpecializedILi6ELi2ELi4ENS5_IJNS4_1CILi1EEESB_SB_EEEEENS5_IJNSA_ILi64EEESE_SE_EEEfNS5_IJlSB_lEEEfSG_NS4_8TiledMMAINS4_8MMA_AtomIJNS4_17SM100_MMA_TF32_SSINS_10tfloat32_tESK_fLi64ELi64ELNS4_4UMMA5MajorE0ELSM_0ELNSL_7ScaleInE0ELSN_0EEEEEENS4_6LayoutISC_NS5_IJNSA_ILi0EEESR_SR_EEEEENS5_IJNS4_10UnderscoreESU_SU_EEEEENS4_13SM90_TMA_LOADENS4_14ComposedLayoutINS4_7SwizzleILi3ELi4ELi3EEENS4_18smem_ptr_flag_bitsILi32EEENSQ_INS5_IJNSA_ILi8EEENSA_ILi32EEEEEENS5_IJS14_SB_EEEEEEEvNS4_8identityESX_S18_vS19_EENS_8epilogue10collective18CollectiveEpilogueINS1B_23Sm100TmaWarpSpecializedILi3ELi2ELi16ELb1ELb0EEEJSF_NS5_IJNSQ_ISE_SB_EENSQ_IS14_SB_EEEEEfSG_fSG_NS1B_6fusion15FusionCallbacksIS1F_NS1J_17LinearCombinationIffffLNS_15FloatRoundStyleE2EEESF_S1I_JEEENS4_5SM1004TMEM4LOAD26SM100_TMEM_LOAD_16dp128b8xESX_S18_NS4_17SM75_U32x4_LDSM_NENS4_14SM90_TMA_STOREES18_NS4_17SM90_U32x4_STSM_NENS4_39AutoVectorizingCopyWithAssumedAlignmentILi128EEEEEEvvEEEEvNT_6ParamsE,"a",@progbits
	.sectionflags	@""
	.align	4
.nv.constant0._ZN7cutlass13device_kernelINS_4gemm6kernel13GemmUniversalIN4cute5tupleIJiiiiEEENS1_10collective13CollectiveMmaINS1_35MainloopSm100TmaUmmaWarpSpecializedILi6ELi2ELi4ENS5_IJNS4_1CILi1EEESB_SB_EEEEENS5_IJNSA_ILi64EEESE_SE_EEEfNS5_IJlSB_lEEEfSG_NS4_8TiledMMAINS4_8MMA_AtomIJNS4_17SM100_MMA_TF32_SSINS_10tfloat32_tESK_fLi64ELi64ELNS4_4UMMA5MajorE0ELSM_0ELNSL_7ScaleInE0ELSN_0EEEEEENS4_6LayoutISC_NS5_IJNSA_ILi0EEESR_SR_EEEEENS5_IJNS4_10UnderscoreESU_SU_EEEEENS4_13SM90_TMA_LOADENS4_14ComposedLayoutINS4_7SwizzleILi3ELi4ELi3EEENS4_18smem_ptr_flag_bitsILi32EEENSQ_INS5_IJNSA_ILi8EEENSA_ILi32EEEEEENS5_IJS14_SB_EEEEEEEvNS4_8identityESX_S18_vS19_EENS_8epilogue10collective18CollectiveEpilogueINS1B_23Sm100TmaWarpSpecializedILi3ELi2ELi16ELb1ELb0EEEJSF_NS5_IJNSQ_ISE_SB_EENSQ_IS14_SB_EEEEEfSG_fSG_NS1B_6fusion15FusionCallbacksIS1F_NS1J_17LinearCombinationIffffLNS_15FloatRoundStyleE2EEESF_S1I_JEEENS4_5SM1004TMEM4LOAD26SM100_TMEM_LOAD_16dp128b8xESX_S18_NS4_17SM75_U32x4_LDSM_NENS4_14SM90_TMA_STOREES18_NS4_17SM90_U32x4_STSM_NENS4_39AutoVectorizingCopyWithAssumedAlignmentILi128EEEEEEvvEEEEvNT_6ParamsE:
	.zero		2944


//--------------------- SYMBOLS --------------------------

	.type		.nv.reservedSmem.offset0,@object
	.size		.nv.reservedSmem.offset0,0x4
	.type		.nv.reservedSmem.cap,@object
	.size		.nv.reservedSmem.cap,0x4
	.type		__assertfail,@function
